//
// Generated by NVIDIA NVVM Compiler
//
// Compiler Build ID: CL-36424714
// Cuda compilation tools, release 13.0, V13.0.88
// Based on NVVM 20.0.0
//

.version 9.0
.target sm_100
.address_size 64

	// .globl	_Z11initVectorViP17curandStateXORWOW
.global .align 4 .b8 precalc_xorwow_matrix[102400];
.global .align 4 .b8 precalc_xorwow_offset_matrix[102400];
.global .align 4 .b8 mrg32k3aM1[2304];
.global .align 4 .b8 mrg32k3aM2[2304];
.global .align 4 .b8 mrg32k3aM1SubSeq[2016];
.global .align 4 .b8 mrg32k3aM2SubSeq[2016];
.global .align 4 .b8 mrg32k3aM1Seq[2304];
.global .align 4 .b8 mrg32k3aM2Seq[2304];
.const .align 8 .b8 __cr_lgamma_table[72];
.global .align 4 .b8 vector_V[40000000];
.global .align 4 .b8 vector_H[32];
.shared .align 4 .b8 partial_histogram[32];

.visible .entry _Z11initVectorViP17curandStateXORWOW(
	.param .u32 _Z11initVectorViP17curandStateXORWOW_param_0,
	.param .u64 .ptr .align 1 _Z11initVectorViP17curandStateXORWOW_param_1
)
{
	.reg .pred 	%p<26>;
	.reg .b32 	%r<454>;
	.reg .b64 	%rd<21>;

	ld.param.u32 	%r204, [_Z11initVectorViP17curandStateXORWOW_param_0];
	ld.param.u64 	%rd8, [_Z11initVectorViP17curandStateXORWOW_param_1];
	mov.u32 	%r205, %ctaid.x;
	mov.u32 	%r206, %ntid.x;
	mov.u32 	%r207, %tid.x;
	mad.lo.s32 	%r1, %r205, %r206, %r207;
	setp.gt.s32 	%p1, %r1, 9999999;
	@%p1 bra 	$L__BB0_44;
	cvta.to.global.u64 	%rd9, %rd8;
	cvt.s64.s32 	%rd1, %r1;
	mul.wide.s32 	%rd10, %r1, 48;
	add.s64 	%rd2, %rd9, %rd10;
	xor.b32  	%r208, %r204, -1429050551;
	mul.lo.s32 	%r209, %r208, 1099087573;
	setp.gt.s32 	%p2, %r204, -1;
	selp.b32 	%r210, -644748465, -1947113066, %p2;
	add.s32 	%r211, %r210, %r209;
	add.s32 	%r2, %r211, 6615241;
	add.s32 	%r368, %r209, 123456789;
	st.global.v2.u32 	[%rd2], {%r2, %r368};
	xor.b32  	%r367, %r209, 362436069;
	add.s32 	%r366, %r210, 521288629;
	st.global.v2.u32 	[%rd2+8], {%r367, %r366};
	xor.b32  	%r365, %r210, 88675123;
	add.s32 	%r364, %r209, 5783321;
	st.global.v2.u32 	[%rd2+16], {%r365, %r364};
	setp.eq.s32 	%p3, %r1, 0;
	@%p3 bra 	$L__BB0_43;
	mov.b32 	%r350, 0;
	mov.u64 	%rd12, precalc_xorwow_matrix;
	mov.u64 	%rd20, %rd1;
$L__BB0_3:
	and.b64  	%rd4, %rd20, 3;
	setp.eq.s64 	%p4, %rd4, 0;
	@%p4 bra 	$L__BB0_42;
	mul.wide.u32 	%rd11, %r350, 3200;
	add.s64 	%rd5, %rd12, %rd11;
	cvt.u32.u64 	%r14, %rd4;
	mov.b32 	%r351, 0;
$L__BB0_5:
	mov.b32 	%r364, 0;
	mov.u32 	%r365, %r364;
	mov.u32 	%r366, %r364;
	mov.u32 	%r367, %r364;
	mov.u32 	%r368, %r364;
	mov.u32 	%r357, %r364;
$L__BB0_6:
	mul.wide.u32 	%rd13, %r357, 4;
	add.s64 	%rd14, %rd2, %rd13;
	ld.global.u32 	%r22, [%rd14+4];
	shl.b32 	%r23, %r357, 5;
	mov.b32 	%r363, 0;
$L__BB0_7:
	.pragma "nounroll";
	shr.u32 	%r216, %r22, %r363;
	and.b32  	%r217, %r216, 1;
	setp.eq.b32 	%p5, %r217, 1;
	not.pred 	%p6, %p5;
	add.s32 	%r218, %r23, %r363;
	mul.lo.s32 	%r219, %r218, 5;
	mul.wide.u32 	%rd15, %r219, 4;
	add.s64 	%rd6, %rd5, %rd15;
	@%p6 bra 	$L__BB0_9;
	ld.global.u32 	%r220, [%rd6];
	xor.b32  	%r368, %r368, %r220;
	ld.global.u32 	%r221, [%rd6+4];
	xor.b32  	%r367, %r367, %r221;
	ld.global.u32 	%r222, [%rd6+8];
	xor.b32  	%r366, %r366, %r222;
	ld.global.u32 	%r223, [%rd6+12];
	xor.b32  	%r365, %r365, %r223;
	ld.global.u32 	%r224, [%rd6+16];
	xor.b32  	%r364, %r364, %r224;
$L__BB0_9:
	and.b32  	%r226, %r216, 2;
	setp.eq.s32 	%p7, %r226, 0;
	@%p7 bra 	$L__BB0_11;
	ld.global.u32 	%r227, [%rd6+20];
	xor.b32  	%r368, %r368, %r227;
	ld.global.u32 	%r228, [%rd6+24];
	xor.b32  	%r367, %r367, %r228;
	ld.global.u32 	%r229, [%rd6+28];
	xor.b32  	%r366, %r366, %r229;
	ld.global.u32 	%r230, [%rd6+32];
	xor.b32  	%r365, %r365, %r230;
	ld.global.u32 	%r231, [%rd6+36];
	xor.b32  	%r364, %r364, %r231;
$L__BB0_11:
	and.b32  	%r233, %r216, 4;
	setp.eq.s32 	%p8, %r233, 0;
	@%p8 bra 	$L__BB0_13;
	ld.global.u32 	%r234, [%rd6+40];
	xor.b32  	%r368, %r368, %r234;
	ld.global.u32 	%r235, [%rd6+44];
	xor.b32  	%r367, %r367, %r235;
	ld.global.u32 	%r236, [%rd6+48];
	xor.b32  	%r366, %r366, %r236;
	ld.global.u32 	%r237, [%rd6+52];
	xor.b32  	%r365, %r365, %r237;
	ld.global.u32 	%r238, [%rd6+56];
	xor.b32  	%r364, %r364, %r238;
$L__BB0_13:
	and.b32  	%r240, %r216, 8;
	setp.eq.s32 	%p9, %r240, 0;
	@%p9 bra 	$L__BB0_15;
	ld.global.u32 	%r241, [%rd6+60];
	xor.b32  	%r368, %r368, %r241;
	ld.global.u32 	%r242, [%rd6+64];
	xor.b32  	%r367, %r367, %r242;
	ld.global.u32 	%r243, [%rd6+68];
	xor.b32  	%r366, %r366, %r243;
	ld.global.u32 	%r244, [%rd6+72];
	xor.b32  	%r365, %r365, %r244;
	ld.global.u32 	%r245, [%rd6+76];
	xor.b32  	%r364, %r364, %r245;
$L__BB0_15:
	and.b32  	%r247, %r216, 16;
	setp.eq.s32 	%p10, %r247, 0;
	@%p10 bra 	$L__BB0_17;
	ld.global.u32 	%r248, [%rd6+80];
	xor.b32  	%r368, %r368, %r248;
	ld.global.u32 	%r249, [%rd6+84];
	xor.b32  	%r367, %r367, %r249;
	ld.global.u32 	%r250, [%rd6+88];
	xor.b32  	%r366, %r366, %r250;
	ld.global.u32 	%r251, [%rd6+92];
	xor.b32  	%r365, %r365, %r251;
	ld.global.u32 	%r252, [%rd6+96];
	xor.b32  	%r364, %r364, %r252;
$L__BB0_17:
	and.b32  	%r254, %r216, 32;
	setp.eq.s32 	%p11, %r254, 0;
	@%p11 bra 	$L__BB0_19;
	ld.global.u32 	%r255, [%rd6+100];
	xor.b32  	%r368, %r368, %r255;
	ld.global.u32 	%r256, [%rd6+104];
	xor.b32  	%r367, %r367, %r256;
	ld.global.u32 	%r257, [%rd6+108];
	xor.b32  	%r366, %r366, %r257;
	ld.global.u32 	%r258, [%rd6+112];
	xor.b32  	%r365, %r365, %r258;
	ld.global.u32 	%r259, [%rd6+116];
	xor.b32  	%r364, %r364, %r259;
$L__BB0_19:
	and.b32  	%r261, %r216, 64;
	setp.eq.s32 	%p12, %r261, 0;
	@%p12 bra 	$L__BB0_21;
	ld.global.u32 	%r262, [%rd6+120];
	xor.b32  	%r368, %r368, %r262;
	ld.global.u32 	%r263, [%rd6+124];
	xor.b32  	%r367, %r367, %r263;
	ld.global.u32 	%r264, [%rd6+128];
	xor.b32  	%r366, %r366, %r264;
	ld.global.u32 	%r265, [%rd6+132];
	xor.b32  	%r365, %r365, %r265;
	ld.global.u32 	%r266, [%rd6+136];
	xor.b32  	%r364, %r364, %r266;
$L__BB0_21:
	and.b32  	%r268, %r216, 128;
	setp.eq.s32 	%p13, %r268, 0;
	@%p13 bra 	$L__BB0_23;
	ld.global.u32 	%r269, [%rd6+140];
	xor.b32  	%r368, %r368, %r269;
	ld.global.u32 	%r270, [%rd6+144];
	xor.b32  	%r367, %r367, %r270;
	ld.global.u32 	%r271, [%rd6+148];
	xor.b32  	%r366, %r366, %r271;
	ld.global.u32 	%r272, [%rd6+152];
	xor.b32  	%r365, %r365, %r272;
	ld.global.u32 	%r273, [%rd6+156];
	xor.b32  	%r364, %r364, %r273;
$L__BB0_23:
	and.b32  	%r275, %r216, 256;
	setp.eq.s32 	%p14, %r275, 0;
	@%p14 bra 	$L__BB0_25;
	ld.global.u32 	%r276, [%rd6+160];
	xor.b32  	%r368, %r368, %r276;
	ld.global.u32 	%r277, [%rd6+164];
	xor.b32  	%r367, %r367, %r277;
	ld.global.u32 	%r278, [%rd6+168];
	xor.b32  	%r366, %r366, %r278;
	ld.global.u32 	%r279, [%rd6+172];
	xor.b32  	%r365, %r365, %r279;
	ld.global.u32 	%r280, [%rd6+176];
	xor.b32  	%r364, %r364, %r280;
$L__BB0_25:
	and.b32  	%r282, %r216, 512;
	setp.eq.s32 	%p15, %r282, 0;
	@%p15 bra 	$L__BB0_27;
	ld.global.u32 	%r283, [%rd6+180];
	xor.b32  	%r368, %r368, %r283;
	ld.global.u32 	%r284, [%rd6+184];
	xor.b32  	%r367, %r367, %r284;
	ld.global.u32 	%r285, [%rd6+188];
	xor.b32  	%r366, %r366, %r285;
	ld.global.u32 	%r286, [%rd6+192];
	xor.b32  	%r365, %r365, %r286;
	ld.global.u32 	%r287, [%rd6+196];
	xor.b32  	%r364, %r364, %r287;
$L__BB0_27:
	and.b32  	%r289, %r216, 1024;
	setp.eq.s32 	%p16, %r289, 0;
	@%p16 bra 	$L__BB0_29;
	ld.global.u32 	%r290, [%rd6+200];
	xor.b32  	%r368, %r368, %r290;
	ld.global.u32 	%r291, [%rd6+204];
	xor.b32  	%r367, %r367, %r291;
	ld.global.u32 	%r292, [%rd6+208];
	xor.b32  	%r366, %r366, %r292;
	ld.global.u32 	%r293, [%rd6+212];
	xor.b32  	%r365, %r365, %r293;
	ld.global.u32 	%r294, [%rd6+216];
	xor.b32  	%r364, %r364, %r294;
$L__BB0_29:
	and.b32  	%r296, %r216, 2048;
	setp.eq.s32 	%p17, %r296, 0;
	@%p17 bra 	$L__BB0_31;
	ld.global.u32 	%r297, [%rd6+220];
	xor.b32  	%r368, %r368, %r297;
	ld.global.u32 	%r298, [%rd6+224];
	xor.b32  	%r367, %r367, %r298;
	ld.global.u32 	%r299, [%rd6+228];
	xor.b32  	%r366, %r366, %r299;
	ld.global.u32 	%r300, [%rd6+232];
	xor.b32  	%r365, %r365, %r300;
	ld.global.u32 	%r301, [%rd6+236];
	xor.b32  	%r364, %r364, %r301;
$L__BB0_31:
	and.b32  	%r303, %r216, 4096;
	setp.eq.s32 	%p18, %r303, 0;
	@%p18 bra 	$L__BB0_33;
	ld.global.u32 	%r304, [%rd6+240];
	xor.b32  	%r368, %r368, %r304;
	ld.global.u32 	%r305, [%rd6+244];
	xor.b32  	%r367, %r367, %r305;
	ld.global.u32 	%r306, [%rd6+248];
	xor.b32  	%r366, %r366, %r306;
	ld.global.u32 	%r307, [%rd6+252];
	xor.b32  	%r365, %r365, %r307;
	ld.global.u32 	%r308, [%rd6+256];
	xor.b32  	%r364, %r364, %r308;
$L__BB0_33:
	and.b32  	%r310, %r216, 8192;
	setp.eq.s32 	%p19, %r310, 0;
	@%p19 bra 	$L__BB0_35;
	ld.global.u32 	%r311, [%rd6+260];
	xor.b32  	%r368, %r368, %r311;
	ld.global.u32 	%r312, [%rd6+264];
	xor.b32  	%r367, %r367, %r312;
	ld.global.u32 	%r313, [%rd6+268];
	xor.b32  	%r366, %r366, %r313;
	ld.global.u32 	%r314, [%rd6+272];
	xor.b32  	%r365, %r365, %r314;
	ld.global.u32 	%r315, [%rd6+276];
	xor.b32  	%r364, %r364, %r315;
$L__BB0_35:
	and.b32  	%r317, %r216, 16384;
	setp.eq.s32 	%p20, %r317, 0;
	@%p20 bra 	$L__BB0_37;
	ld.global.u32 	%r318, [%rd6+280];
	xor.b32  	%r368, %r368, %r318;
	ld.global.u32 	%r319, [%rd6+284];
	xor.b32  	%r367, %r367, %r319;
	ld.global.u32 	%r320, [%rd6+288];
	xor.b32  	%r366, %r366, %r320;
	ld.global.u32 	%r321, [%rd6+292];
	xor.b32  	%r365, %r365, %r321;
	ld.global.u32 	%r322, [%rd6+296];
	xor.b32  	%r364, %r364, %r322;
$L__BB0_37:
	and.b32  	%r324, %r216, 32768;
	setp.eq.s32 	%p21, %r324, 0;
	@%p21 bra 	$L__BB0_39;
	ld.global.u32 	%r325, [%rd6+300];
	xor.b32  	%r368, %r368, %r325;
	ld.global.u32 	%r326, [%rd6+304];
	xor.b32  	%r367, %r367, %r326;
	ld.global.u32 	%r327, [%rd6+308];
	xor.b32  	%r366, %r366, %r327;
	ld.global.u32 	%r328, [%rd6+312];
	xor.b32  	%r365, %r365, %r328;
	ld.global.u32 	%r329, [%rd6+316];
	xor.b32  	%r364, %r364, %r329;
$L__BB0_39:
	add.s32 	%r363, %r363, 16;
	setp.ne.s32 	%p22, %r363, 32;
	@%p22 bra 	$L__BB0_7;
	mad.lo.s32 	%r330, %r357, -31, %r23;
	add.s32 	%r357, %r330, 1;
	setp.ne.s32 	%p23, %r357, 5;
	@%p23 bra 	$L__BB0_6;
	st.global.u32 	[%rd2+4], %r368;
	st.global.u32 	[%rd2+8], %r367;
	st.global.u32 	[%rd2+12], %r366;
	st.global.u32 	[%rd2+16], %r365;
	st.global.u32 	[%rd2+20], %r364;
	add.s32 	%r351, %r351, 1;
	setp.lt.u32 	%p24, %r351, %r14;
	@%p24 bra 	$L__BB0_5;
$L__BB0_42:
	shr.u64 	%rd7, %rd20, 2;
	add.s32 	%r350, %r350, 1;
	setp.gt.u64 	%p25, %rd20, 3;
	mov.u64 	%rd20, %rd7;
	@%p25 bra 	$L__BB0_3;
$L__BB0_43:
	mov.b32 	%r331, 0;
	st.global.v2.u32 	[%rd2+24], {%r331, %r331};
	st.global.u32 	[%rd2+32], %r331;
	mov.b64 	%rd16, 0;
	st.global.u64 	[%rd2+40], %rd16;
	shr.u32 	%r332, %r368, 2;
	xor.b32  	%r333, %r332, %r368;
	st.global.v2.u32 	[%rd2+8], {%r366, %r365};
	shl.b32 	%r334, %r364, 4;
	shl.b32 	%r335, %r333, 1;
	xor.b32  	%r336, %r335, %r334;
	xor.b32  	%r337, %r336, %r333;
	xor.b32  	%r338, %r337, %r364;
	st.global.v2.u32 	[%rd2+16], {%r364, %r338};
	add.s32 	%r339, %r2, 362437;
	st.global.v2.u32 	[%rd2], {%r339, %r367};
	add.s32 	%r340, %r338, %r339;
	mul.hi.u32 	%r341, %r340, 274877907;
	shr.u32 	%r342, %r341, 6;
	mul.lo.s32 	%r343, %r342, 1000;
	sub.s32 	%r344, %r340, %r343;
	shl.b64 	%rd17, %rd1, 2;
	mov.u64 	%rd18, vector_V;
	add.s64 	%rd19, %rd18, %rd17;
	st.global.u32 	[%rd19], %r344;
$L__BB0_44:
	ret;

}
	// .globl	_Z11initVectorHv
.visible .entry _Z11initVectorHv()
{


	ret;

}
	// .globl	_Z9histogramv
.visible .entry _Z9histogramv()
{
	.reg .pred 	%p<2>;
	.reg .b32 	%r<15>;
	.reg .b64 	%rd<4>;

	mov.u32 	%r2, %tid.x;
	mov.u32 	%r3, %ctaid.x;
	mov.u32 	%r4, %ntid.x;
	mad.lo.s32 	%r1, %r3, %r4, %r2;
	setp.gt.s32 	%p1, %r1, 9999999;
	@%p1 bra 	$L__BB2_2;
	mul.wide.s32 	%rd1, %r1, 4;
	mov.u64 	%rd2, vector_V;
	add.s64 	%rd3, %rd2, %rd1;
	ld.global.nc.u32 	%r5, [%rd3];
	shr.s32 	%r6, %r5, 31;
	shr.u32 	%r7, %r6, 29;
	add.s32 	%r8, %r5, %r7;
	and.b32  	%r9, %r8, 1073741816;
	sub.s32 	%r10, %r5, %r9;
	shl.b32 	%r11, %r10, 2;
	mov.u32 	%r12, partial_histogram;
	add.s32 	%r13, %r12, %r11;
	atom.shared.add.u32 	%r14, [%r13], 1;
$L__BB2_2:
	ret;

}
	// .globl	_Z9reductionv
.visible .entry _Z9reductionv()
{
	.reg .pred 	%p<5>;
	.reg .b32 	%r<19>;

	mov.u32 	%r1, %tid.x;
	shl.b32 	%r3, %r1, 2;
	mov.u32 	%r4, partial_histogram;
	add.s32 	%r2, %r4, %r3;
	and.b32  	%r5, %r1, 1;
	setp.eq.b32 	%p1, %r5, 1;
	@%p1 bra 	$L__BB3_2;
	ld.shared.u32 	%r6, [%r2+4];
	ld.shared.u32 	%r7, [%r2];
	add.s32 	%r8, %r7, %r6;
	st.shared.u32 	[%r2], %r8;
$L__BB3_2:
	bar.sync 	0;
	and.b32  	%r9, %r1, 3;
	setp.ne.s32 	%p2, %r9, 0;
	@%p2 bra 	$L__BB3_4;
	ld.shared.u32 	%r10, [%r2+8];
	ld.shared.u32 	%r11, [%r2];
	add.s32 	%r12, %r11, %r10;
	st.shared.u32 	[%r2], %r12;
$L__BB3_4:
	bar.sync 	0;
	and.b32  	%r13, %r1, 7;
	setp.ne.s32 	%p3, %r13, 0;
	@%p3 bra 	$L__BB3_6;
	ld.shared.u32 	%r14, [%r2+16];
	ld.shared.u32 	%r15, [%r2];
	add.s32 	%r16, %r15, %r14;
	st.shared.u32 	[%r2], %r16;
$L__BB3_6:
	bar.sync 	0;
	setp.ne.s32 	%p4, %r1, 0;
	@%p4 bra 	$L__BB3_8;
	ld.shared.u32 	%r17, [partial_histogram];
	atom.global.add.u32 	%r18, [vector_H], %r17;
$L__BB3_8:
	ret;

}


// ===== COMPILED SASS (sm_100) =====

	.target	sm_100

	.elftype	@"ET_EXEC"


//--------------------- .note.nv.tkinfo           --------------------------
	.section	.note.nv.tkinfo,"",@"SHT_NOTE"
	.sectionflags	@"SHF_NOTE_NV_TKINFO"
	.tkinfo
        /*0018*/ 	.word	0x00000002
        /*0030*/ 	.string	""
        /*0030*/ 	.string	"ptxas"
        /*0030*/ 	.string	"Cuda compilation tools, release 13.0, V13.0.88"
        /*0030*/ 	.string	"Build cuda_13.0.r13.0/compiler.36424714_0"
        /*0030*/ 	.string	"-arch sm_100 -m 64 "



//--------------------- .note.nv.cuinfo           --------------------------
	.section	.note.nv.cuinfo,"",@"SHT_NOTE"
	.sectionflags	@"SHF_NOTE_NV_CUINFO"
        /*0018*/ 	.short	0x0002
        /*001a*/ 	.short	0x0064
        /*001c*/ 	.short	0x0082
	.zero		2


//--------------------- .nv.info                  --------------------------
	.section	.nv.info,"",@"SHT_CUDA_INFO"
	.align	4


	//----- nvinfo : EIATTR_REGCOUNT
	.align		4
        /*0000*/ 	.byte	0x04, 0x2f
        /*0002*/ 	.short	(.L_12 - .L_11)
	.align		4
.L_11:
        /*0004*/ 	.word	index@(_Z11initVectorViP17curandStateXORWOW)
        /*0008*/ 	.word	0x0000001f


	//----- nvinfo : EIATTR_FRAME_SIZE
	.align		4
.L_12:
        /*000c*/ 	.byte	0x04, 0x11
        /*000e*/ 	.short	(.L_14 - .L_13)
	.align		4
.L_13:
        /*0010*/ 	.word	index@(_Z11initVectorViP17curandStateXORWOW)
        /*0014*/ 	.word	0x00000000


	//----- nvinfo : EIATTR_REGCOUNT
	.align		4
.L_14:
        /*0018*/ 	.byte	0x04, 0x2f
        /*001a*/ 	.short	(.L_16 - .L_15)
	.align		4
.L_15:
        /*001c*/ 	.word	index@(_Z11initVectorHv)
        /*0020*/ 	.word	0x00000004


	//----- nvinfo : EIATTR_FRAME_SIZE
	.align		4
.L_16:
        /*0024*/ 	.byte	0x04, 0x11
        /*0026*/ 	.short	(.L_18 - .L_17)
	.align		4
.L_17:
        /*0028*/ 	.word	index@(_Z11initVectorHv)
        /*002c*/ 	.word	0x00000000


	//----- nvinfo : EIATTR_REGCOUNT
	.align		4
.L_18:
        /*0030*/ 	.byte	0x04, 0x2f
        /*0032*/ 	.short	(.L_20 - .L_19)
	.align		4
.L_19:
        /*0034*/ 	.word	index@(_Z9histogramv)
        /*0038*/ 	.word	0x00000008


	//----- nvinfo : EIATTR_FRAME_SIZE
	.align		4
.L_20:
        /*003c*/ 	.byte	0x04, 0x11
        /*003e*/ 	.short	(.L_22 - .L_21)
	.align		4
.L_21:
        /*0040*/ 	.word	index@(_Z9histogramv)
        /*0044*/ 	.word	0x00000000


	//----- nvinfo : EIATTR_REGCOUNT
	.align		4
.L_22:
        /*0048*/ 	.byte	0x04, 0x2f
        /*004a*/ 	.short	(.L_24 - .L_23)
	.align		4
.L_23:
        /*004c*/ 	.word	index@(_Z9reductionv)
        /*0050*/ 	.word	0x0000000a


	//----- nvinfo : EIATTR_FRAME_SIZE
	.align		4
.L_24:
        /*0054*/ 	.byte	0x04, 0x11
        /*0056*/ 	.short	(.L_26 - .L_25)
	.align		4
.L_25:
        /*0058*/ 	.word	index@(_Z9reductionv)
        /*005c*/ 	.word	0x00000000


	//----- nvinfo : EIATTR_MIN_STACK_SIZE
	.align		4
.L_26:
        /*0060*/ 	.byte	0x04, 0x12
        /*0062*/ 	.short	(.L_28 - .L_27)
	.align		4
.L_27:
        /*0064*/ 	.word	index@(_Z9reductionv)
        /*0068*/ 	.word	0x00000000


	//----- nvinfo : EIATTR_MIN_STACK_SIZE
	.align		4
.L_28:
        /*006c*/ 	.byte	0x04, 0x12
        /*006e*/ 	.short	(.L_30 - .L_29)
	.align		4
.L_29:
        /*0070*/ 	.word	index@(_Z9histogramv)
        /*0074*/ 	.word	0x00000000


	//----- nvinfo : EIATTR_MIN_STACK_SIZE
	.align		4
.L_30:
        /*0078*/ 	.byte	0x04, 0x12
        /*007a*/ 	.short	(.L_32 - .L_31)
	.align		4
.L_31:
        /*007c*/ 	.word	index@(_Z11initVectorHv)
        /*0080*/ 	.word	0x00000000


	//----- nvinfo : EIATTR_MIN_STACK_SIZE
	.align		4
.L_32:
        /*0084*/ 	.byte	0x04, 0x12
        /*0086*/ 	.short	(.L_34 - .L_33)
	.align		4
.L_33:
        /*0088*/ 	.word	index@(_Z11initVectorViP17curandStateXORWOW)
        /*008c*/ 	.word	0x00000000
.L_34:


//--------------------- .nv.compat                --------------------------
	.section	.nv.compat,"",@"SHT_CUDA_COMPAT_INFO"
	.align	4
        /*0000*/ 	.byte	0x02, 0x09, 0x00, 0x00, 0x02, 0x02, 0x01, 0x00, 0x02, 0x05, 0x05, 0x00, 0x03, 0x07, 0x01, 0x01
        /*0010*/ 	.byte	0x02, 0x03, 0x00, 0x00, 0x02, 0x06, 0x01, 0x00, 0x04, 0x0b, 0x08, 0x00, 0x09, 0x00, 0x00, 0x00
        /*0020*/ 	.byte	0x00, 0x00, 0x00, 0x00


//--------------------- .nv.info._Z9reductionv    --------------------------
	.section	.nv.info._Z9reductionv,"",@"SHT_CUDA_INFO"
	.sectionflags	@""
	.align	4


	//----- nvinfo : EIATTR_CUDA_API_VERSION
	.align		4
        /*0000*/ 	.byte	0x04, 0x37
        /*0002*/ 	.short	(.L_36 - .L_35)
.L_35:
        /*0004*/ 	.word	0x00000082


	//----- nvinfo : EIATTR_SPARSE_MMA_MASK
	.align		4
.L_36:
        /*0008*/ 	.byte	0x03, 0x50
        /*000a*/ 	.short	0x0000


	//----- nvinfo : EIATTR_MAXREG_COUNT
	.align		4
        /*000c*/ 	.byte	0x03, 0x1b
        /*000e*/ 	.short	0x00ff


	//----- nvinfo : EIATTR_NUM_BARRIERS
	.align		4
        /*0010*/ 	.byte	0x02, 0x4c
        /*0012*/ 	.byte	0x01
	.zero		1


	//----- nvinfo : EIATTR_MERCURY_ISA_VERSION
	.align		4
        /*0014*/ 	.byte	0x03, 0x5f
        /*0016*/ 	.short	0x0101


	//----- nvinfo : EIATTR_VRC_CTA_INIT_COUNT
	.align		4
        /*0018*/ 	.byte	0x02, 0x4a
	.zero		1
	.zero		1


	//----- nvinfo : EIATTR_EXIT_INSTR_OFFSETS
	.align		4
        /*001c*/ 	.byte	0x04, 0x1c
        /*001e*/ 	.short	(.L_38 - .L_37)


	//   ....[0]....
.L_37:
        /*0020*/ 	.word	0x000001a0


	//   ....[1]....
        /*0024*/ 	.word	0x000001f0


	//----- nvinfo : EIATTR_SW_WAR
	.align		4
.L_38:
        /*0028*/ 	.byte	0x04, 0x36
        /*002a*/ 	.short	(.L_40 - .L_39)
.L_39:
        /*002c*/ 	.word	0x00000008
.L_40:


//--------------------- .nv.info._Z9histogramv    --------------------------
	.section	.nv.info._Z9histogramv,"",@"SHT_CUDA_INFO"
	.sectionflags	@""
	.align	4


	//----- nvinfo : EIATTR_CUDA_API_VERSION
	.align		4
        /*0000*/ 	.byte	0x04, 0x37
        /*0002*/ 	.short	(.L_42 - .L_41)
.L_41:
        /*0004*/ 	.word	0x00000082


	//----- nvinfo : EIATTR_SPARSE_MMA_MASK
	.align		4
.L_42:
        /*0008*/ 	.byte	0x03, 0x50
        /*000a*/ 	.short	0x0000


	//----- nvinfo : EIATTR_MAXREG_COUNT
	.align		4
        /*000c*/ 	.byte	0x03, 0x1b
        /*000e*/ 	.short	0x00ff


	//----- nvinfo : EIATTR_MERCURY_ISA_VERSION
	.align		4
        /*0010*/ 	.byte	0x03, 0x5f
        /*0012*/ 	.short	0x0101


	//----- nvinfo : EIATTR_VRC_CTA_INIT_COUNT
	.align		4
        /*0014*/ 	.byte	0x02, 0x4a
	.zero		1
	.zero		1


	//----- nvinfo : EIATTR_EXIT_INSTR_OFFSETS
	.align		4
        /*0018*/ 	.byte	0x04, 0x1c
        /*001a*/ 	.short	(.L_44 - .L_43)


	//   ....[0]....
.L_43:
        /*001c*/ 	.word	0x00000060


	//   ....[1]....
        /*0020*/ 	.word	0x00000140


	//----- nvinfo : EIATTR_SW_WAR
	.align		4
.L_44:
        /*0024*/ 	.byte	0x04, 0x36
        /*0026*/ 	.short	(.L_46 - .L_45)
.L_45:
        /*0028*/ 	.word	0x00000008
.L_46:


//--------------------- .nv.info._Z11initVectorHv --------------------------
	.section	.nv.info._Z11initVectorHv,"",@"SHT_CUDA_INFO"
	.sectionflags	@""
	.align	4


	//----- nvinfo : EIATTR_CUDA_API_VERSION
	.align		4
        /*0000*/ 	.byte	0x04, 0x37
        /*0002*/ 	.short	(.L_48 - .L_47)
.L_47:
        /*0004*/ 	.word	0x00000082


	//----- nvinfo : EIATTR_SPARSE_MMA_MASK
	.align		4
.L_48:
        /*0008*/ 	.byte	0x03, 0x50
        /*000a*/ 	.short	0x0000


	//----- nvinfo : EIATTR_MAXREG_COUNT
	.align		4
        /*000c*/ 	.byte	0x03, 0x1b
        /*000e*/ 	.short	0x00ff


	//----- nvinfo : EIATTR_MERCURY_ISA_VERSION
	.align		4
        /*0010*/ 	.byte	0x03, 0x5f
        /*0012*/ 	.short	0x0101


	//----- nvinfo : EIATTR_VRC_CTA_INIT_COUNT
	.align		4
        /*0014*/ 	.byte	0x02, 0x4a
	.zero		1
	.zero		1


	//----- nvinfo : EIATTR_EXIT_INSTR_OFFSETS
	.align		4
        /*0018*/ 	.byte	0x04, 0x1c
        /*001a*/ 	.short	(.L_50 - .L_49)


	//   ....[0]....
.L_49:
        /*001c*/ 	.word	0x00000010


	//----- nvinfo : EIATTR_SW_WAR
	.align		4
.L_50:
        /*0020*/ 	.byte	0x04, 0x36
        /*0022*/ 	.short	(.L_52 - .L_51)
.L_51:
        /*0024*/ 	.word	0x00000008
.L_52:


//--------------------- .nv.info._Z11initVectorViP17curandStateXORWOW --------------------------
	.section	.nv.info._Z11initVectorViP17curandStateXORWOW,"",@"SHT_CUDA_INFO"
	.sectionflags	@""
	.align	4


	//----- nvinfo : EIATTR_CUDA_API_VERSION
	.align		4
        /*0000*/ 	.byte	0x04, 0x37
        /*0002*/ 	.short	(.L_54 - .L_53)
.L_53:
        /*0004*/ 	.word	0x00000082


	//----- nvinfo : EIATTR_KPARAM_INFO
	.align		4
.L_54:
        /*0008*/ 	.byte	0x04, 0x17
        /*000a*/ 	.short	(.L_56 - .L_55)
.L_55:
        /*000c*/ 	.word	0x00000000
        /*0010*/ 	.short	0x0001
        /*0012*/ 	.short	0x0008
        /*0014*/ 	.byte	0x00, 0xf5, 0x21, 0x00


	//----- nvinfo : EIATTR_KPARAM_INFO
	.align		4
.L_56:
        /*0018*/ 	.byte	0x04, 0x17
        /*001a*/ 	.short	(.L_58 - .L_57)
.L_57:
        /*001c*/ 	.word	0x00000000
        /*0020*/ 	.short	0x0000
        /*0022*/ 	.short	0x0000
        /*0024*/ 	.byte	0x00, 0xf0, 0x11, 0x00


	//----- nvinfo : EIATTR_SPARSE_MMA_MASK
	.align		4
.L_58:
        /*0028*/ 	.byte	0x03, 0x50
        /*002a*/ 	.short	0x0000


	//----- nvinfo : EIATTR_MAXREG_COUNT
	.align		4
        /*002c*/ 	.byte	0x03, 0x1b
        /*002e*/ 	.short	0x00ff


	//----- nvinfo : EIATTR_MERCURY_ISA_VERSION
	.align		4
        /*0030*/ 	.byte	0x03, 0x5f
        /*0032*/ 	.short	0x0101


	//----- nvinfo : EIATTR_VRC_CTA_INIT_COUNT
	.align		4
        /*0034*/ 	.byte	0x02, 0x4a
	.zero		1
	.zero		1


	//----- nvinfo : EIATTR_EXIT_INSTR_OFFSETS
	.align		4
        /*0038*/ 	.byte	0x04, 0x1c
        /*003a*/ 	.short	(.L_60 - .L_59)


	//   ....[0]....
.L_59:
        /*003c*/ 	.word	0x00000060


	//   ....[1]....
        /*0040*/ 	.word	0x00001170


	//----- nvinfo : EIATTR_CRS_STACK_SIZE
	.align		4
.L_60:
        /*0044*/ 	.byte	0x04, 0x1e
        /*0046*/ 	.short	(.L_62 - .L_61)
.L_61:
        /*0048*/ 	.word	0x00000000


	//----- nvinfo : EIATTR_CBANK_PARAM_SIZE
	.align		4
.L_62:
        /*004c*/ 	.byte	0x03, 0x19
        /*004e*/ 	.short	0x0010


	//----- nvinfo : EIATTR_PARAM_CBANK
	.align		4
        /*0050*/ 	.byte	0x04, 0x0a
        /*0052*/ 	.short	(.L_64 - .L_63)
	.align		4
.L_63:
        /*0054*/ 	.word	index@(.nv.constant0._Z11initVectorViP17curandStateXORWOW)
        /*0058*/ 	.short	0x0380
        /*005a*/ 	.short	0x0010


	//----- nvinfo : EIATTR_SW_WAR
	.align		4
.L_64:
        /*005c*/ 	.byte	0x04, 0x36
        /*005e*/ 	.short	(.L_66 - .L_65)
.L_65:
        /*0060*/ 	.word	0x00000008
.L_66:


//--------------------- .nv.callgraph             --------------------------
	.section	.nv.callgraph,"",@"SHT_CUDA_CALLGRAPH"
	.align	4
	.sectionentsize	8
	.align		4
        /*0000*/ 	.word	0x00000000
	.align		4
        /*0004*/ 	.word	0xffffffff
	.align		4
        /*0008*/ 	.word	0x00000000
	.align		4
        /*000c*/ 	.word	0xfffffffe
	.align		4
        /*0010*/ 	.word	0x00000000
	.align		4
        /*0014*/ 	.word	0xfffffffd
	.align		4
        /*0018*/ 	.word	0x00000000
	.align		4
        /*001c*/ 	.word	0xfffffffc


//--------------------- .nv.constant4             --------------------------
	.section	.nv.constant4,"a",@progbits
	.align	8
	.align		8
.nv.constant4:
        /*0000*/ 	.dword	precalc_xorwow_matrix
	.align		8
        /*0008*/ 	.dword	precalc_xorwow_offset_matrix
	.align		8
        /*0010*/ 	.dword	mrg32k3aM1
	.align		8
        /*0018*/ 	.dword	mrg32k3aM2
	.align		8
        /*0020*/ 	.dword	mrg32k3aM1SubSeq
	.align		8
        /*0028*/ 	.dword	mrg32k3aM2SubSeq
	.align		8
        /*0030*/ 	.dword	mrg32k3aM1Seq
	.align		8
        /*0038*/ 	.dword	mrg32k3aM2Seq
	.align		8
        /*0040*/ 	.dword	vector_V
	.align		8
        /*0048*/ 	.dword	vector_H


//--------------------- .nv.constant3             --------------------------
	.section	.nv.constant3,"a",@progbits
	.align	8
.nv.constant3:
	.type		__cr_lgamma_table,@object
	.size		__cr_lgamma_table,(.L_8 - __cr_lgamma_table)
__cr_lgamma_table:
        /*0000*/ 	.byte	0x00, 0x00, 0x00, 0x00, 0x00, 0x00, 0x00, 0x00, 0x00, 0x00, 0x00, 0x00, 0x00, 0x00, 0x00, 0x00
        /*0010*/ 	.byte	0xef, 0x39, 0xfa, 0xfe, 0x42, 0x2e, 0xe6, 0x3f, 0x02, 0x20, 0x2a, 0xfa, 0x0b, 0xab, 0xfc, 0x3f
        /*0020*/ 	.byte	0xf9, 0x2c, 0x92, 0x7c, 0xa7, 0x6c, 0x09, 0x40, 0xc9, 0x79, 0x44, 0x3c, 0x64, 0x26, 0x13, 0x40
        /*0030*/ 	.byte	0xca, 0x01, 0xcf, 0x3a, 0x27, 0x51, 0x1a, 0x40, 0x30, 0xcc, 0x2d, 0xf3, 0xe1, 0x0c, 0x21, 0x40
        /*0040*/ 	.byte	0x0d, 0xb7, 0xfc, 0x82, 0x8e, 0x35, 0x25, 0x40
.L_8:


//--------------------- .text._Z9reductionv       --------------------------
	.section	.text._Z9reductionv,"ax",@progbits
	.align	128
        .global         _Z9reductionv
        .type           _Z9reductionv,@function
        .size           _Z9reductionv,(.L_x_12 - _Z9reductionv)
        .other          _Z9reductionv,@"STO_CUDA_ENTRY STV_DEFAULT"
_Z9reductionv:
.text._Z9reductionv:
[----:B------:R-:W-:Y:S01]  /*0000*/  LDC R1, c[0x0][0x37c] ;  /* 0x0000df00ff017b82 */ /* 0x000fe20000000800 */
[----:B------:R-:W0:Y:S07]  /*0010*/  S2R R4, SR_TID.X ;  /* 0x0000000000047919 */ /* 0x000e2e0000002100 */
[----:B------:R-:W1:Y:S01]  /*0020*/  S2UR UR5, SR_CgaCtaId ;  /* 0x00000000000579c3 */ /* 0x000e620000008800 */
[----:B------:R-:W-:Y:S02]  /*0030*/  UMOV UR4, 0x400 ;  /* 0x0000040000047882 */ /* 0x000fe40000000000 */
[----:B-1----:R-:W-:Y:S01]  /*0040*/  ULEA UR4, UR5, UR4, 0x18 ;  /* 0x0000000405047291 */ /* 0x002fe2000f8ec0ff */
[----:B0-----:R-:W-:-:S02]  /*0050*/  LOP3.LUT R0, R4, 0x1, RZ, 0xc0, !PT ;  /* 0x0000000104007812 */ /* 0x001fc400078ec0ff */
[----:B------:R-:W-:Y:S02]  /*0060*/  LOP3.LUT P0, RZ, R4, 0x3, RZ, 0xc0, !PT ;  /* 0x0000000304ff7812 */ /* 0x000fe4000780c0ff */
[----:B------:R-:W-:Y:S02]  /*0070*/  ISETP.NE.U32.AND P1, PT, R0, 0x1, PT ;  /* 0x000000010000780c */ /* 0x000fe40003f25070 */
[----:B------:R-:W-:-:S11]  /*0080*/  LEA R0, R4, UR4, 0x2 ;  /* 0x0000000404007c11 */ /* 0x000fd6000f8e10ff */
[----:B------:R-:W-:Y:S04]  /*0090*/  @P1 LDS R2, [R0+0x4] ;  /* 0x0000040000021984 */ /* 0x000fe80000000800 */
[----:B------:R-:W0:Y:S02]  /*00a0*/  @P1 LDS R3, [R0] ;  /* 0x0000000000031984 */ /* 0x000e240000000800 */
[----:B0-----:R-:W-:-:S05]  /*00b0*/  @P1 IMAD.IADD R3, R2, 0x1, R3 ;  /* 0x0000000102031824 */ /* 0x001fca00078e0203 */
[----:B------:R-:W-:Y:S01]  /*00c0*/  @P1 STS [R0], R3 ;  /* 0x0000000300001388 */ /* 0x000fe20000000800 */
[----:B------:R-:W-:Y:S01]  /*00d0*/  BAR.SYNC.DEFER_BLOCKING 0x0 ;  /* 0x0000000000007b1d */ /* 0x000fe20000010000 */
[----:B------:R-:W-:-:S05]  /*00e0*/  LOP3.LUT P1, RZ, R4, 0x7, RZ, 0xc0, !PT ;  /* 0x0000000704ff7812 */ /* 0x000fca000782c0ff */
[----:B------:R-:W-:Y:S04]  /*00f0*/  @!P0 LDS R2, [R0+0x8] ;  /* 0x0000080000028984 */ /* 0x000fe80000000800 */
[----:B------:R-:W0:Y:S02]  /*0100*/  @!P0 LDS R5, [R0] ;  /* 0x0000000000058984 */ /* 0x000e240000000800 */
[----:B0-----:R-:W-:-:S05]  /*0110*/  @!P0 IMAD.IADD R5, R2, 0x1, R5 ;  /* 0x0000000102058824 */ /* 0x001fca00078e0205 */
[----:B------:R-:W-:Y:S01]  /*0120*/  @!P0 STS [R0], R5 ;  /* 0x0000000500008388 */ /* 0x000fe20000000800 */
[----:B------:R-:W-:Y:S01]  /*0130*/  BAR.SYNC.DEFER_BLOCKING 0x0 ;  /* 0x0000000000007b1d */ /* 0x000fe20000010000 */
[----:B------:R-:W-:-:S05]  /*0140*/  ISETP.NE.AND P0, PT, R4, RZ, PT ;  /* 0x000000ff0400720c */ /* 0x000fca0003f05270 */
[----:B------:R-:W-:Y:S04]  /*0150*/  @!P1 LDS R2, [R0+0x10] ;  /* 0x0000100000029984 */ /* 0x000fe80000000800 */
[----:B------:R-:W0:Y:S02]  /*0160*/  @!P1 LDS R7, [R0] ;  /* 0x0000000000079984 */ /* 0x000e240000000800 */
[----:B0-----:R-:W-:-:S05]  /*0170*/  @!P1 IMAD.IADD R7, R2, 0x1, R7 ;  /* 0x0000000102079824 */ /* 0x001fca00078e0207 */
[----:B------:R0:W-:Y:S01]  /*0180*/  @!P1 STS [R0], R7 ;  /* 0x0000000700009388 */ /* 0x0001e20000000800 */
[----:B------:R-:W-:Y:S06]  /*0190*/  BAR.SYNC.DEFER_BLOCKING 0x0 ;  /* 0x0000000000007b1d */ /* 0x000fec0000010000 */
[----:B------:R-:W-:Y:S05]  /*01a0*/  @P0 EXIT ;  /* 0x000000000000094d */ /* 0x000fea0003800000 */
[----:B------:R-:W1:Y:S01]  /*01b0*/  LDS R5, [UR4] ;  /* 0x00000004ff057984 */ /* 0x000e620008000800 */
[----:B------:R-:W1:Y:S01]  /*01c0*/  LDC.64 R2, c[0x4][0x48] ;  /* 0x01001200ff027b82 */ /* 0x000e620000000a00 */
[----:B------:R-:W1:Y:S02]  /*01d0*/  LDCU.64 UR6, c[0x0][0x358] ;  /* 0x00006b00ff0677ac */ /* 0x000e640008000a00 */
[----:B-1----:R-:W-:Y:S01]  /*01e0*/  REDG.E.ADD.STRONG.GPU desc[UR6][R2.64], R5 ;  /* 0x000000050200798e */ /* 0x002fe2000c12e106 */
[----:B------:R-:W-:Y:S05]  /*01f0*/  EXIT ;  /* 0x000000000000794d */ /* 0x000fea0003800000 */
.L_x_0:
[----:B------:R-:W-:-:S00]  /*0200*/  BRA `(.L_x_0) ;  /* 0xfffffffc00fc7947 */ /* 0x000fc0000383ffff */
[----:B------:R-:W-:-:S00]  /*0210*/  NOP ;  /* 0x0000000000007918 */ /* 0x000fc00000000000 */
        /* <DEDUP_REMOVED lines=14> */
.L_x_12:


//--------------------- .text._Z9histogramv       --------------------------
	.section	.text._Z9histogramv,"ax",@progbits
	.align	128
        .global         _Z9histogramv
        .type           _Z9histogramv,@function
        .size           _Z9histogramv,(.L_x_13 - _Z9histogramv)
        .other          _Z9histogramv,@"STO_CUDA_ENTRY STV_DEFAULT"
_Z9histogramv:
.text._Z9histogramv:
[----:B------:R-:W-:Y:S01]  /*0000*/  LDC R1, c[0x0][0x37c] ;  /* 0x0000df00ff017b82 */ /* 0x000fe20000000800 */
[----:B------:R-:W0:Y:S07]  /*0010*/  S2R R5, SR_TID.X ;  /* 0x0000000000057919 */ /* 0x000e2e0000002100 */
[----:B------:R-:W0:Y:S08]  /*0020*/  S2UR UR4, SR_CTAID.X ;  /* 0x00000000000479c3 */ /* 0x000e300000002500 */
[----:B------:R-:W0:Y:S02]  /*0030*/  LDC R0, c[0x0][0x360] ;  /* 0x0000d800ff007b82 */ /* 0x000e240000000800 */
[----:B0-----:R-:W-:-:S05]  /*0040*/  IMAD R5, R0, UR4, R5 ;  /* 0x0000000400057c24 */ /* 0x001fca000f8e0205 */
[----:B------:R-:W-:-:S13]  /*0050*/  ISETP.GT.AND P0, PT, R5, 0x98967f, PT ;  /* 0x0098967f0500780c */ /* 0x000fda0003f04270 */
[----:B------:R-:W-:Y:S05]  /*0060*/  @P0 EXIT ;  /* 0x000000000000094d */ /* 0x000fea0003800000 */
[----:B------:R-:W0:Y:S01]  /*0070*/  LDC.64 R2, c[0x4][0x40] ;  /* 0x01001000ff027b82 */ /* 0x000e220000000a00 */
[----:B------:R-:W1:Y:S01]  /*0080*/  LDCU.64 UR4, c[0x0][0x358] ;  /* 0x00006b00ff0477ac */ /* 0x000e620008000a00 */
[----:B0-----:R-:W-:-:S06]  /*0090*/  IMAD.WIDE R2, R5, 0x4, R2 ;  /* 0x0000000405027825 */ /* 0x001fcc00078e0202 */
[----:B-1----:R-:W2:Y:S01]  /*00a0*/  LDG.E.CONSTANT R2, desc[UR4][R2.64] ;  /* 0x0000000402027981 */ /* 0x002ea2000c1e9900 */
[----:B------:R-:W0:Y:S01]  /*00b0*/  S2UR UR5, SR_CgaCtaId ;  /* 0x00000000000579c3 */ /* 0x000e220000008800 */
[----:B------:R-:W-:Y:S02]  /*00c0*/  UMOV UR4, 0x400 ;  /* 0x0000040000047882 */ /* 0x000fe40000000000 */
[----:B0-----:R-:W-:Y:S01]  /*00d0*/  ULEA UR4, UR5, UR4, 0x18 ;  /* 0x0000000405047291 */ /* 0x001fe2000f8ec0ff */
[----:B--2---:R-:W-:-:S04]  /*00e0*/  SHF.R.S32.HI R5, RZ, 0x1f, R2 ;  /* 0x0000001fff057819 */ /* 0x004fc80000011402 */
[----:B------:R-:W-:-:S04]  /*00f0*/  LEA.HI R5, R5, R2, RZ, 0x3 ;  /* 0x0000000205057211 */ /* 0x000fc800078f18ff */
[----:B------:R-:W-:-:S05]  /*0100*/  LOP3.LUT R5, R5, 0x3ffffff8, RZ, 0xc0, !PT ;  /* 0x3ffffff805057812 */ /* 0x000fca00078ec0ff */
[----:B------:R-:W-:-:S05]  /*0110*/  IMAD.IADD R5, R2, 0x1, -R5 ;  /* 0x0000000102057824 */ /* 0x000fca00078e0a05 */
[----:B------:R-:W-:-:S05]  /*0120*/  LEA R5, R5, UR4, 0x2 ;  /* 0x0000000405057c11 */ /* 0x000fca000f8e10ff */
[----:B------:R-:W-:Y:S01]  /*0130*/  ATOMS.POPC.INC.32 RZ, [R5+URZ] ;  /* 0x0000000005ff7f8c */ /* 0x000fe2000d8000ff */
[----:B------:R-:W-:Y:S05]  /*0140*/  EXIT ;  /* 0x000000000000794d */ /* 0x000fea0003800000 */
.L_x_1:
        /* <DEDUP_REMOVED lines=11> */
.L_x_13:


//--------------------- .text._Z11initVectorHv    --------------------------
	.section	.text._Z11initVectorHv,"ax",@progbits
	.align	128
        .global         _Z11initVectorHv
        .type           _Z11initVectorHv,@function
        .size           _Z11initVectorHv,(.L_x_14 - _Z11initVectorHv)
        .other          _Z11initVectorHv,@"STO_CUDA_ENTRY STV_DEFAULT"
_Z11initVectorHv:
.text._Z11initVectorHv:
[----:B------:R-:W-:Y:S01]  /*0000*/  LDC R1, c[0x0][0x37c] ;  /* 0x0000df00ff017b82 */ /* 0x000fe20000000800 */
[----:B------:R-:W-:Y:S05]  /*0010*/  EXIT ;  /* 0x000000000000794d */ /* 0x000fea0003800000 */
.L_x_2:
        /* <DEDUP_REMOVED lines=14> */
.L_x_14:


//--------------------- .text._Z11initVectorViP17curandStateXORWOW --------------------------
	.section	.text._Z11initVectorViP17curandStateXORWOW,"ax",@progbits
	.align	128
        .global         _Z11initVectorViP17curandStateXORWOW
        .type           _Z11initVectorViP17curandStateXORWOW,@function
        .size           _Z11initVectorViP17curandStateXORWOW,(.L_x_15 - _Z11initVectorViP17curandStateXORWOW)
        .other          _Z11initVectorViP17curandStateXORWOW,@"STO_CUDA_ENTRY STV_DEFAULT"
_Z11initVectorViP17curandStateXORWOW:
.text._Z11initVectorViP17curandStateXORWOW:
[----:B------:R-:W-:Y:S01]  /*0000*/  LDC R1, c[0x0][0x37c] ;  /* 0x0000df00ff017b82 */ /* 0x000fe20000000800 */
[----:B------:R-:W0:Y:S07]  /*0010*/  S2R R3, SR_TID.X ;  /* 0x0000000000037919 */ /* 0x000e2e0000002100 */
[----:B------:R-:W0:Y:S08]  /*0020*/  S2UR UR4, SR_CTAID.X ;  /* 0x00000000000479c3 */ /* 0x000e300000002500 */
[----:B------:R-:W0:Y:S02]  /*0030*/  LDC R0, c[0x0][0x360] ;  /* 0x0000d800ff007b82 */ /* 0x000e240000000800 */
[----:B0-----:R-:W-:-:S05]  /*0040*/  IMAD R0, R0, UR4, R3 ;  /* 0x0000000400007c24 */ /* 0x001fca000f8e0203 */
[----:B------:R-:W-:-:S13]  /*0050*/  ISETP.GT.AND P0, PT, R0, 0x98967f, PT ;  /* 0x0098967f0000780c */ /* 0x000fda0003f04270 */
[----:B------:R-:W-:Y:S05]  /*0060*/  @P0 EXIT ;  /* 0x000000000000094d */ /* 0x000fea0003800000 */
[----:B------:R-:W0:Y:S01]  /*0070*/  LDC R2, c[0x0][0x380] ;  /* 0x0000e000ff027b82 */ /* 0x000e220000000800 */
[----:B------:R-:W-:Y:S01]  /*0080*/  IMAD.MOV.U32 R4, RZ, RZ, -0x266e14b1 ;  /* 0xd991eb4fff047424 */ /* 0x000fe200078e00ff */
[----:B------:R-:W1:Y:S01]  /*0090*/  LDCU.64 UR4, c[0x0][0x358] ;  /* 0x00006b00ff0477ac */ /* 0x000e620008000a00 */
[----:B------:R-:W-:Y:S01]  /*00a0*/  BSSY.RECONVERGENT B0, `(.L_x_3) ;  /* 0x00000e9000007945 */ /* 0x000fe20003800200 */
[----:B------:R-:W-:-:S04]  /*00b0*/  SHF.R.S32.HI R10, RZ, 0x1f, R0 ;  /* 0x0000001fff0a7819 */ /* 0x000fc80000011400 */
[----:B------:R-:W2:Y:S01]  /*00c0*/  LDC.64 R8, c[0x0][0x388] ;  /* 0x0000e200ff087b82 */ /* 0x000ea20000000a00 */
[C---:B0-----:R-:W-:Y:S02]  /*00d0*/  ISETP.GT.AND P0, PT, R2.reuse, -0x1, PT ;  /* 0xffffffff0200780c */ /* 0x041fe40003f04270 */
[----:B------:R-:W-:-:S05]  /*00e0*/  LOP3.LUT R2, R2, 0xaad26b49, RZ, 0x3c, !PT ;  /* 0xaad26b4902027812 */ /* 0x000fca00078e3cff */
[----:B------:R-:W-:Y:S01]  /*00f0*/  IMAD R3, R2, 0x4182bed5, RZ ;  /* 0x4182bed502037824 */ /* 0x000fe200078e02ff */
[----:B------:R-:W-:Y:S01]  /*0100*/  SEL R2, R4, 0x8bf16996, P0 ;  /* 0x8bf1699604027807 */ /* 0x000fe20000000000 */
[C---:B--2---:R-:W-:Y:S01]  /*0110*/  IMAD.WIDE R8, R0.reuse, 0x30, R8 ;  /* 0x0000003000087825 */ /* 0x044fe200078e0208 */
[----:B------:R-:W-:Y:S02]  /*0120*/  ISETP.NE.AND P0, PT, R0, RZ, PT ;  /* 0x000000ff0000720c */ /* 0x000fe40003f05270 */
[C---:B------:R-:W-:Y:S01]  /*0130*/  LOP3.LUT R4, R3.reuse, 0x159a55e5, RZ, 0x3c, !PT ;  /* 0x159a55e503047812 */ /* 0x040fe200078e3cff */
[C---:B------:R-:W-:Y:S02]  /*0140*/  IMAD.IADD R6, R3.reuse, 0x1, R2 ;  /* 0x0000000103067824 */ /* 0x040fe400078e0202 */
[C---:B------:R-:W-:Y:S01]  /*0150*/  VIADD R5, R2.reuse, 0x1f123bb5 ;  /* 0x1f123bb502057836 */ /* 0x040fe20000000000 */
[----:B------:R-:W-:Y:S01]  /*0160*/  LOP3.LUT R2, R2, 0x5491333, RZ, 0x3c, !PT ;  /* 0x0549133302027812 */ /* 0x000fe200078e3cff */
[----:B------:R-:W-:-:S02]  /*0170*/  VIADD R7, R3, 0x75bcd15 ;  /* 0x075bcd1503077836 */ /* 0x000fc40000000000 */
[----:B------:R-:W-:Y:S01]  /*0180*/  VIADD R3, R3, 0x583f19 ;  /* 0x00583f1903037836 */ /* 0x000fe20000000000 */
[----:B-1----:R0:W-:Y:S01]  /*0190*/  STG.E.64 desc[UR4][R8.64+0x8], R4 ;  /* 0x0000080408007986 */ /* 0x0021e2000c101b04 */
[----:B------:R-:W-:-:S03]  /*01a0*/  VIADD R6, R6, 0x64f0c9 ;  /* 0x0064f0c906067836 */ /* 0x000fc60000000000 */
[----:B------:R0:W-:Y:S04]  /*01b0*/  STG.E.64 desc[UR4][R8.64+0x10], R2 ;  /* 0x0000100208007986 */ /* 0x0001e8000c101b04 */
[----:B------:R0:W-:Y:S01]  /*01c0*/  STG.E.64 desc[UR4][R8.64], R6 ;  /* 0x0000000608007986 */ /* 0x0001e2000c101b04 */
[----:B------:R-:W-:Y:S05]  /*01d0*/  @!P0 BRA `(.L_x_4) ;  /* 0x0000000c00548947 */ /* 0x000fea0003800000 */
[----:B0-----:R-:W-:Y:S02]  /*01e0*/  IMAD.MOV.U32 R6, RZ, RZ, R10 ;  /* 0x000000ffff067224 */ /* 0x001fe400078e000a */
[----:B------:R-:W-:Y:S02]  /*01f0*/  IMAD.MOV.U32 R12, RZ, RZ, RZ ;  /* 0x000000ffff0c7224 */ /* 0x000fe400078e00ff */
[----:B------:R-:W-:-:S07]  /*0200*/  IMAD.MOV.U32 R13, RZ, RZ, R0 ;  /* 0x000000ffff0d7224 */ /* 0x000fce00078e0000 */
.L_x_10:
[----:B------:R-:W-:Y:S01]  /*0210*/  LOP3.LUT R8, R13, 0x3, RZ, 0xc0, !PT ;  /* 0x000000030d087812 */ /* 0x000fe200078ec0ff */
[----:B------:R-:W-:Y:S03]  /*0220*/  BSSY.RECONVERGENT B1, `(.L_x_5) ;  /* 0x00000ca000017945 */ /* 0x000fe60003800200 */
[----:B------:R-:W-:-:S04]  /*0230*/  ISETP.NE.U32.AND P0, PT, R8, RZ, PT ;  /* 0x000000ff0800720c */ /* 0x000fc80003f05070 */
[----:B------:R-:W-:-:S13]  /*0240*/  ISETP.NE.AND.EX P0, PT, RZ, RZ, PT, P0 ;  /* 0x000000ffff00720c */ /* 0x000fda0003f05300 */
[----:B0-----:R-:W-:Y:S05]  /*0250*/  @!P0 BRA `(.L_x_6) ;  /* 0x0000000c00188947 */ /* 0x001fea0003800000 */
[----:B------:R-:W0:Y:S01]  /*0260*/  LDC.64 R8, c[0x4][RZ] ;  /* 0x01000000ff087b82 */ /* 0x000e220000000a00 */
[----:B------:R-:W-:Y:S02]  /*0270*/  IMAD.MOV.U32 R14, RZ, RZ, RZ ;  /* 0x000000ffff0e7224 */ /* 0x000fe400078e00ff */
[----:B0-----:R-:W-:-:S07]  /*0280*/  IMAD.WIDE.U32 R8, R12, 0xc80, R8 ;  /* 0x00000c800c087825 */ /* 0x001fce00078e0008 */
.L_x_9:
[----:B------:R-:W-:Y:S01]  /*0290*/  IMAD.MOV.U32 R15, RZ, RZ, RZ ;  /* 0x000000ffff0f7224 */ /* 0x000fe200078e00ff */
[----:B0-----:R-:W-:Y:S02]  /*02a0*/  CS2R R2, SRZ ;  /* 0x0000000000027805 */ /* 0x001fe4000001ff00 */
[----:B------:R-:W-:Y:S01]  /*02b0*/  CS2R R4, SRZ ;  /* 0x0000000000047805 */ /* 0x000fe2000001ff00 */
[----:B------:R-:W-:-:S07]  /*02c0*/  IMAD.MOV.U32 R7, RZ, RZ, RZ ;  /* 0x000000ffff077224 */ /* 0x000fce00078e00ff */
.L_x_8:
[----:B------:R-:W0:Y:S02]  /*02d0*/  LDC.64 R10, c[0x0][0x388] ;  /* 0x0000e200ff0a7b82 */ /* 0x000e240000000a00 */
[----:B0-----:R-:W-:-:S04]  /*02e0*/  IMAD.WIDE R10, R0, 0x30, R10 ;  /* 0x00000030000a7825 */ /* 0x001fc800078e020a */
[----:B------:R-:W-:-:S05]  /*02f0*/  IMAD.WIDE.U32 R10, R15, 0x4, R10 ;  /* 0x000000040f0a7825 */ /* 0x000fca00078e000a */
[----:B------:R0:W5:Y:S01]  /*0300*/  LDG.E R16, desc[UR4][R10.64+0x4] ;  /* 0x000004040a107981 */ /* 0x000162000c1e1900 */
[----:B------:R-:W-:-:S07]  /*0310*/  IMAD.MOV.U32 R17, RZ, RZ, RZ ;  /* 0x000000ffff117224 */ /* 0x000fce00078e00ff */
.L_x_7:
[----:B-----5:R-:W-:Y:S01]  /*0320*/  SHF.R.U32.HI R23, RZ, R17, R16 ;  /* 0x00000011ff177219 */ /* 0x020fe20000011610 */
[----:B0-----:R-:W-:-:S03]  /*0330*/  IMAD.SHL.U32 R10, R15, 0x20, RZ ;  /* 0x000000200f0a7824 */ /* 0x001fc600078e00ff */
[----:B------:R-:W-:Y:S01]  /*0340*/  LOP3.LUT R11, R23, 0x1, RZ, 0xc0, !PT ;  /* 0x00000001170b7812 */ /* 0x000fe200078ec0ff */
[----:B------:R-:W-:-:S03]  /*0350*/  IMAD.IADD R10, R10, 0x1, R17 ;  /* 0x000000010a0a7824 */ /* 0x000fc600078e0211 */
[----:B------:R-:W-:Y:S01]  /*0360*/  ISETP.NE.U32.AND P0, PT, R11, 0x1, PT ;  /* 0x000000010b00780c */ /* 0x000fe20003f05070 */
[----:B------:R-:W-:-:S03]  /*0370*/  IMAD R11, R10, 0x5, RZ ;  /* 0x000000050a0b7824 */ /* 0x000fc600078e02ff */
[----:B------:R-:W-:Y:S01]  /*0380*/  R2P PR, R23, 0x7e ;  /* 0x0000007e17007804 */ /* 0x000fe20000000000 */
[----:B------:R-:W-:-:S08]  /*0390*/  IMAD.WIDE.U32 R10, R11, 0x4, R8 ;  /* 0x000000040b0a7825 */ /* 0x000fd000078e0008 */
[----:B------:R-:W2:Y:S04]  /*03a0*/  @!P0 LDG.E R20, desc[UR4][R10.64+0x10] ;  /* 0x000010040a148981 */ /* 0x000ea8000c1e1900 */
[----:B------:R-:W3:Y:S04]  /*03b0*/  @P1 LDG.E R22, desc[UR4][R10.64+0x24] ;  /* 0x000024040a161981 */ /* 0x000ee8000c1e1900 */
[----:B------:R-:W4:Y:S04]  /*03c0*/  @P2 LDG.E R24, desc[UR4][R10.64+0x38] ;  /* 0x000038040a182981 */ /* 0x000f28000c1e1900 */
[----:B------:R-:W4:Y:S04]  /*03d0*/  @P3 LDG.E R26, desc[UR4][R10.64+0x4c] ;  /* 0x00004c040a1a3981 */ /* 0x000f28000c1e1900 */
[----:B------:R-:W4:Y:S04]  /*03e0*/  @P4 LDG.E R28, desc[UR4][R10.64+0x60] ;  /* 0x000060040a1c4981 */ /* 0x000f28000c1e1900 */
[----:B------:R-:W4:Y:S04]  /*03f0*/  @!P0 LDG.E R18, desc[UR4][R10.64] ;  /* 0x000000040a128981 */ /* 0x000f28000c1e1900 */
[----:B------:R-:W4:Y:S04]  /*0400*/  @!P0 LDG.E R19, desc[UR4][R10.64+0x4] ;  /* 0x000004040a138981 */ /* 0x000f28000c1e1900 */
[----:B------:R-:W4:Y:S04]  /*0410*/  @P5 LDG.E R21, desc[UR4][R10.64+0x74] ;  /* 0x000074040a155981 */ /* 0x000f28000c1e1900 */
[----:B------:R-:W4:Y:S04]  /*0420*/  @P1 LDG.E R25, desc[UR4][R10.64+0x20] ;  /* 0x000020040a191981 */ /* 0x000f28000c1e1900 */
[----:B------:R-:W4:Y:S01]  /*0430*/  @P3 LDG.E R27, desc[UR4][R10.64+0x48] ;  /* 0x000048040a1b3981 */ /* 0x000f22000c1e1900 */
[----:B--2---:R-:W-:-:S03]  /*0440*/  @!P0 LOP3.LUT R3, R3, R20, RZ, 0x3c, !PT ;  /* 0x0000001403038212 */ /* 0x004fc600078e3cff */
[----:B------:R-:W2:Y:S01]  /*0450*/  @P1 LDG.E R20, desc[UR4][R10.64+0x14] ;  /* 0x000014040a141981 */ /* 0x000ea2000c1e1900 */
[----:B---3--:R-:W-:-:S03]  /*0460*/  @P1 LOP3.LUT R3, R3, R22, RZ, 0x3c, !PT ;  /* 0x0000001603031212 */ /* 0x008fc600078e3cff */
[----:B------:R-:W3:Y:S01]  /*0470*/  @P1 LDG.E R22, desc[UR4][R10.64+0x1c] ;  /* 0x00001c040a161981 */ /* 0x000ee2000c1e1900 */
[----:B----4-:R-:W-:-:S03]  /*0480*/  @P2 LOP3.LUT R3, R3, R24, RZ, 0x3c, !PT ;  /* 0x0000001803032212 */ /* 0x010fc600078e3cff */
[----:B------:R-:W4:Y:S01]  /*0490*/  @P2 LDG.E R24, desc[UR4][R10.64+0x28] ;  /* 0x000028040a182981 */ /* 0x000f22000c1e1900 */
[----:B------:R-:W-:-:S03]  /*04a0*/  @P3 LOP3.LUT R3, R3, R26, RZ, 0x3c, !PT ;  /* 0x0000001a03033212 */ /* 0x000fc600078e3cff */
[----:B------:R-:W3:Y:S01]  /*04b0*/  @P6 LDG.E R26, desc[UR4][R10.64+0x88] ;  /* 0x000088040a1a6981 */ /* 0x000ee2000c1e1900 */
[----:B------:R-:W-:Y:S02]  /*04c0*/  @P4 LOP3.LUT R3, R3, R28, RZ, 0x3c, !PT ;  /* 0x0000001c03034212 */ /* 0x000fe400078e3cff */
[----:B------:R-:W-:Y:S02]  /*04d0*/  @!P0 LOP3.LUT R7, R7, R18, RZ, 0x3c, !PT ;  /* 0x0000001207078212 */ /* 0x000fe400078e3cff */
[----:B------:R-:W3:Y:S01]  /*04e0*/  @!P0 LDG.E R18, desc[UR4][R10.64+0x8] ;  /* 0x000008040a128981 */ /* 0x000ee2000c1e1900 */
[----:B------:R-:W-:-:S03]  /*04f0*/  @!P0 LOP3.LUT R4, R4, R19, RZ, 0x3c, !PT ;  /* 0x0000001304048212 */ /* 0x000fc600078e3cff */
[----:B------:R-:W3:Y:S01]  /*0500*/  @!P0 LDG.E R19, desc[UR4][R10.64+0xc] ;  /* 0x00000c040a138981 */ /* 0x000ee2000c1e1900 */
[----:B------:R-:W-:-:S03]  /*0510*/  @P5 LOP3.LUT R3, R3, R21, RZ, 0x3c, !PT ;  /* 0x0000001503035212 */ /* 0x000fc600078e3cff */
[----:B------:R-:W3:Y:S01]  /*0520*/  @P1 LDG.E R21, desc[UR4][R10.64+0x18] ;  /* 0x000018040a151981 */ /* 0x000ee2000c1e1900 */
[----:B--2---:R-:W-:-:S03]  /*0530*/  @P1 LOP3.LUT R7, R7, R20, RZ, 0x3c, !PT ;  /* 0x0000001407071212 */ /* 0x004fc600078e3cff */
[----:B------:R-:W2:Y:S01]  /*0540*/  @P3 LDG.E R20, desc[UR4][R10.64+0x3c] ;  /* 0x00003c040a143981 */ /* 0x000ea2000c1e1900 */
[----:B----4-:R-:W-:-:S03]  /*0550*/  @P2 LOP3.LUT R7, R7, R24, RZ, 0x3c, !PT ;  /* 0x0000001807072212 */ /* 0x010fc600078e3cff */
[----:B------:R-:W4:Y:S01]  /*0560*/  @P4 LDG.E R24, desc[UR4][R10.64+0x50] ;  /* 0x000050040a184981 */ /* 0x000f22000c1e1900 */
[----:B---3--:R-:W-:-:S03]  /*0570*/  @!P0 LOP3.LUT R5, R5, R18, RZ, 0x3c, !PT ;  /* 0x0000001205058212 */ /* 0x008fc600078e3cff */
[----:B------:R-:W3:Y:S01]  /*0580*/  @P2 LDG.E R18, desc[UR4][R10.64+0x30] ;  /* 0x000030040a122981 */ /* 0x000ee2000c1e1900 */
[----:B------:R-:W-:-:S03]  /*0590*/  @!P0 LOP3.LUT R2, R2, R19, RZ, 0x3c, !PT ;  /* 0x0000001302028212 */ /* 0x000fc600078e3cff */
[----:B------:R-:W3:Y:S01]  /*05a0*/  @P2 LDG.E R19, desc[UR4][R10.64+0x2c] ;  /* 0x00002c040a132981 */ /* 0x000ee2000c1e1900 */
[----:B------:R-:W-:-:S03]  /*05b0*/  @P1 LOP3.LUT R4, R4, R21, RZ, 0x3c, !PT ;  /* 0x0000001504041212 */ /* 0x000fc600078e3cff */
[----:B------:R-:W3:Y:S01]  /*05c0*/  @P2 LDG.E R21, desc[UR4][R10.64+0x34] ;  /* 0x000034040a152981 */ /* 0x000ee2000c1e1900 */
[----:B------:R-:W-:Y:S02]  /*05d0*/  @P1 LOP3.LUT R5, R5, R22, RZ, 0x3c, !PT ;  /* 0x0000001605051212 */ /* 0x000fe400078e3cff */
[----:B------:R-:W-:Y:S01]  /*05e0*/  @P1 LOP3.LUT R2, R2, R25, RZ, 0x3c, !PT ;  /* 0x0000001902021212 */ /* 0x000fe200078e3cff */
[----:B------:R-:W3:Y:S04]  /*05f0*/  @P3 LDG.E R22, desc[UR4][R10.64+0x44] ;  /* 0x000044040a163981 */ /* 0x000ee8000c1e1900 */
[----:B------:R-:W3:Y:S01]  /*0600*/  @P3 LDG.E R25, desc[UR4][R10.64+0x40] ;  /* 0x000040040a193981 */ /* 0x000ee2000c1e1900 */
[----:B--2---:R-:W-:-:S03]  /*0610*/  @P3 LOP3.LUT R7, R7, R20, RZ, 0x3c, !PT ;  /* 0x0000001407073212 */ /* 0x004fc600078e3cff */
[----:B------:R-:W2:Y:S01]  /*0620*/  @P5 LDG.E R20, desc[UR4][R10.64+0x64] ;  /* 0x000064040a145981 */ /* 0x000ea2000c1e1900 */
[----:B----4-:R-:W-:-:S03]  /*0630*/  @P4 LOP3.LUT R7, R7, R24, RZ, 0x3c, !PT ;  /* 0x0000001807074212 */ /* 0x010fc600078e3cff */
[----:B------:R-:W4:Y:S01]  /*0640*/  @P6 LDG.E R24, desc[UR4][R10.64+0x78] ;  /* 0x000078040a186981 */ /* 0x000f22000c1e1900 */
[----:B---3--:R-:W-:-:S03]  /*0650*/  @P2 LOP3.LUT R5, R5, R18, RZ, 0x3c, !PT ;  /* 0x0000001205052212 */ /* 0x008fc600078e3cff */
[----:B------:R-:W3:Y:S01]  /*0660*/  @P4 LDG.E R18, desc[UR4][R10.64+0x58] ;  /* 0x000058040a124981 */ /* 0x000ee2000c1e1900 */
[----:B------:R-:W-:-:S03]  /*0670*/  @P2 LOP3.LUT R4, R4, R19, RZ, 0x3c, !PT ;  /* 0x0000001304042212 */ /* 0x000fc600078e3cff */
[----:B------:R-:W3:Y:S01]  /*0680*/  @P4 LDG.E R19, desc[UR4][R10.64+0x54] ;  /* 0x000054040a134981 */ /* 0x000ee2000c1e1900 */
[----:B------:R-:W-:-:S03]  /*0690*/  @P2 LOP3.LUT R2, R2, R21, RZ, 0x3c, !PT ;  /* 0x0000001502022212 */ /* 0x000fc600078e3cff */
[----:B------:R-:W3:Y:S01]  /*06a0*/  @P4 LDG.E R21, desc[UR4][R10.64+0x5c] ;  /* 0x00005c040a154981 */ /* 0x000ee2000c1e1900 */
[----:B------:R-:W-:Y:S02]  /*06b0*/  @P3 LOP3.LUT R5, R5, R22, RZ, 0x3c, !PT ;  /* 0x0000001605053212 */ /* 0x000fe400078e3cff */
[----:B------:R-:W-:Y:S01]  /*06c0*/  @P3 LOP3.LUT R2, R2, R27, RZ, 0x3c, !PT ;  /* 0x0000001b02023212 */ /* 0x000fe200078e3cff */
[----:B------:R-:W3:Y:S01]  /*06d0*/  @P5 LDG.E R22, desc[UR4][R10.64+0x6c] ;  /* 0x00006c040a165981 */ /* 0x000ee2000c1e1900 */
[----:B------:R-:W-:-:S03]  /*06e0*/  @P3 LOP3.LUT R4, R4, R25, RZ, 0x3c, !PT ;  /* 0x0000001904043212 */ /* 0x000fc600078e3cff */
[----:B------:R-:W3:Y:S04]  /*06f0*/  @P5 LDG.E R25, desc[UR4][R10.64+0x68] ;  /* 0x000068040a195981 */ /* 0x000ee8000c1e1900 */
[----:B------:R-:W3:Y:S01]  /*0700*/  @P5 LDG.E R27, desc[UR4][R10.64+0x70] ;  /* 0x000070040a1b5981 */ /* 0x000ee2000c1e1900 */
[----:B------:R-:W-:Y:S02]  /*0710*/  LOP3.LUT P0, RZ, R23, 0x80, RZ, 0xc0, !PT ;  /* 0x0000008017ff7812 */ /* 0x000fe4000780c0ff */
[----:B--2---:R-:W-:-:S11]  /*0720*/  @P5 LOP3.LUT R7, R7, R20, RZ, 0x3c, !PT ;  /* 0x0000001407075212 */ /* 0x004fd600078e3cff */
        /* <DEDUP_REMOVED lines=15> */
[----:B------:R-:W-:Y:S02]  /*0820*/  @P6 LOP3.LUT R3, R3, R26, RZ, 0x3c, !PT ;  /* 0x0000001a03036212 */ /* 0x000fe400078e3cff */
[----:B--2---:R-:W-:Y:S02]  /*0830*/  @P0 LOP3.LUT R7, R7, R20, RZ, 0x3c, !PT ;  /* 0x0000001407070212 */ /* 0x004fe400078e3cff */
[----:B----4-:R-:W-:Y:S02]  /*0840*/  @P0 LOP3.LUT R3, R3, R24, RZ, 0x3c, !PT ;  /* 0x0000001803030212 */ /* 0x010fe400078e3cff */
[----:B---3--:R-:W-:Y:S02]  /*0850*/  @P6 LOP3.LUT R5, R5, R18, RZ, 0x3c, !PT ;  /* 0x0000001205056212 */ /* 0x008fe400078e3cff */
[----:B------:R-:W-:Y:S02]  /*0860*/  @P6 LOP3.LUT R4, R4, R19, RZ, 0x3c, !PT ;  /* 0x0000001304046212 */ /* 0x000fe400078e3cff */
[----:B------:R-:W-:-:S02]  /*0870*/  @P6 LOP3.LUT R2, R2, R21, RZ, 0x3c, !PT ;  /* 0x0000001502026212 */ /* 0x000fc400078e3cff */
[----:B------:R-:W-:Y:S02]  /*0880*/  @P0 LOP3.LUT R5, R5, R22, RZ, 0x3c, !PT ;  /* 0x0000001605050212 */ /* 0x000fe400078e3cff */
[----:B------:R-:W-:Y:S02]  /*0890*/  @P0 LOP3.LUT R4, R4, R25, RZ, 0x3c, !PT ;  /* 0x0000001904040212 */ /* 0x000fe400078e3cff */
[----:B------:R-:W-:Y:S02]  /*08a0*/  @P0 LOP3.LUT R2, R2, R27, RZ, 0x3c, !PT ;  /* 0x0000001b02020212 */ /* 0x000fe400078e3cff */
[----:B------:R-:W-:-:S13]  /*08b0*/  R2P PR, R23.B1, 0x7f ;  /* 0x0000007f17007804 */ /* 0x000fda0000001000 */
[----:B------:R-:W2:Y:S04]  /*08c0*/  @P0 LDG.E R18, desc[UR4][R10.64+0xa0] ;  /* 0x0000a0040a120981 */ /* 0x000ea8000c1e1900 */
[----:B------:R-:W3:Y:S04]  /*08d0*/  @P0 LDG.E R20, desc[UR4][R10.64+0xa8] ;  /* 0x0000a8040a140981 */ /* 0x000ee8000c1e1900 */
[----:B------:R-:W4:Y:S04]  /*08e0*/  @P1 LDG.E R22, desc[UR4][R10.64+0xbc] ;  /* 0x0000bc040a161981 */ /* 0x000f28000c1e1900 */
[----:B------:R-:W4:Y:S04]  /*08f0*/  @P1 LDG.E R24, desc[UR4][R10.64+0xc4] ;  /* 0x0000c4040a181981 */ /* 0x000f28000c1e1900 */
[----:B------:R-:W4:Y:S04]  /*0900*/  @P0 LDG.E R19, desc[UR4][R10.64+0xa4] ;  /* 0x0000a4040a130981 */ /* 0x000f28000c1e1900 */
[----:B------:R-:W4:Y:S04]  /*0910*/  @P0 LDG.E R21, desc[UR4][R10.64+0xac] ;  /* 0x0000ac040a150981 */ /* 0x000f28000c1e1900 */
[----:B------:R-:W4:Y:S04]  /*0920*/  @P1 LDG.E R25, desc[UR4][R10.64+0xb8] ;  /* 0x0000b8040a191981 */ /* 0x000f28000c1e1900 */
[----:B------:R-:W4:Y:S04]  /*0930*/  @P2 LDG.E R26, desc[UR4][R10.64+0xc8] ;  /* 0x0000c8040a1a2981 */ /* 0x000f28000c1e1900 */
[----:B------:R-:W4:Y:S04]  /*0940*/  @P1 LDG.E R27, desc[UR4][R10.64+0xc0] ;  /* 0x0000c0040a1b1981 */ /* 0x000f28000c1e1900 */
[----:B------:R-:W4:Y:S01]  /*0950*/  @P3 LDG.E R28, desc[UR4][R10.64+0xec] ;  /* 0x0000ec040a1c3981 */ /* 0x000f22000c1e1900 */
[----:B--2---:R-:W-:-:S03]  /*0960*/  @P0 LOP3.LUT R7, R7, R18, RZ, 0x3c, !PT ;  /* 0x0000001207070212 */ /* 0x004fc600078e3cff */
[----:B------:R-:W2:Y:S01]  /*0970*/  @P0 LDG.E R18, desc[UR4][R10.64+0xb0] ;  /* 0x0000b0040a120981 */ /* 0x000ea2000c1e1900 */
[----:B---3--:R-:W-:-:S03]  /*0980*/  @P0 LOP3.LUT R5, R5, R20, RZ, 0x3c, !PT ;  /* 0x0000001405050212 */ /* 0x008fc600078e3cff */
[----:B------:R-:W3:Y:S01]  /*0990*/  @P1 LDG.E R20, desc[UR4][R10.64+0xb4] ;  /* 0x0000b4040a141981 */ /* 0x000ee2000c1e1900 */
[----:B----4-:R-:W-:-:S03]  /*09a0*/  @P1 LOP3.LUT R5, R5, R22, RZ, 0x3c, !PT ;  /* 0x0000001605051212 */ /* 0x010fc600078e3cff */
[----:B------:R-:W4:Y:S01]  /*09b0*/  @P2 LDG.E R22, desc[UR4][R10.64+0xd8] ;  /* 0x0000d8040a162981 */ /* 0x000f22000c1e1900 */
[----:B------:R-:W-:-:S03]  /*09c0*/  @P0 LOP3.LUT R4, R4, R19, RZ, 0x3c, !PT ;  /* 0x0000001304040212 */ /* 0x000fc600078e3cff */
[----:B------:R-:W4:Y:S01]  /*09d0*/  @P2 LDG.E R19, desc[UR4][R10.64+0xcc] ;  /* 0x0000cc040a132981 */ /* 0x000f22000c1e1900 */
[----:B------:R-:W-:-:S03]  /*09e0*/  @P0 LOP3.LUT R2, R2, R21, RZ, 0x3c, !PT ;  /* 0x0000001502020212 */ /* 0x000fc600078e3cff */
[----:B------:R-:W4:Y:S01]  /*09f0*/  @P2 LDG.E R21, desc[UR4][R10.64+0xd4] ;  /* 0x0000d4040a152981 */ /* 0x000f22000c1e1900 */
[----:B------:R-:W-:-:S03]  /*0a00*/  @P1 LOP3.LUT R4, R4, R25, RZ, 0x3c, !PT ;  /* 0x0000001904041212 */ /* 0x000fc600078e3cff */
[----:B------:R-:W4:Y:S01]  /*0a10*/  @P3 LDG.E R25, desc[UR4][R10.64+0xe8] ;  /* 0x0000e8040a193981 */ /* 0x000f22000c1e1900 */
[----:B--2---:R-:W-:-:S03]  /*0a20*/  @P0 LOP3.LUT R3, R3, R18, RZ, 0x3c, !PT ;  /* 0x0000001203030212 */ /* 0x004fc600078e3cff */
[----:B------:R-:W2:Y:S01]  /*0a30*/  @P4 LDG.E R18, desc[UR4][R10.64+0xf0] ;  /* 0x0000f0040a124981 */ /* 0x000ea2000c1e1900 */
[----:B------:R-:W-:-:S03]  /*0a40*/  @P1 LOP3.LUT R3, R3, R24, RZ, 0x3c, !PT ;  /* 0x0000001803031212 */ /* 0x000fc600078e3cff */
[----:B------:R-:W2:Y:S01]  /*0a50*/  @P3 LDG.E R24, desc[UR4][R10.64+0xdc] ;  /* 0x0000dc040a183981 */ /* 0x000ea2000c1e1900 */
[----:B---3--:R-:W-:-:S03]  /*0a60*/  @P1 LOP3.LUT R7, R7, R20, RZ, 0x3c, !PT ;  /* 0x0000001407071212 */ /* 0x008fc600078e3cff */
[----:B------:R-:W3:Y:S01]  /*0a70*/  @P2 LDG.E R20, desc[UR4][R10.64+0xd0] ;  /* 0x0000d0040a142981 */ /* 0x000ee2000c1e1900 */
[----:B------:R-:W-:Y:S02]  /*0a80*/  LOP3.LUT P0, RZ, R23, 0x8000, RZ, 0xc0, !PT ;  /* 0x0000800017ff7812 */ /* 0x000fe4000780c0ff */
[----:B------:R-:W-:Y:S01]  /*0a90*/  @P2 LOP3.LUT R7, R7, R26, RZ, 0x3c, !PT ;  /* 0x0000001a07072212 */ /* 0x000fe200078e3cff */
[----:B------:R-:W3:Y:S04]  /*0aa0*/  @P3 LDG.E R23, desc[UR4][R10.64+0xe0] ;  /* 0x0000e0040a173981 */ /* 0x000ee8000c1e1900 */
[----:B------:R-:W3:Y:S01]  /*0ab0*/  @P3 LDG.E R26, desc[UR4][R10.64+0xe4] ;  /* 0x0000e4040a1a3981 */ /* 0x000ee2000c1e1900 */
[----:B------:R-:W-:Y:S02]  /*0ac0*/  @P1 LOP3.LUT R2, R2, R27, RZ, 0x3c, !PT ;  /* 0x0000001b02021212 */ /* 0x000fe400078e3cff */
[----:B----4-:R-:W-:-:S02]  /*0ad0*/  @P2 LOP3.LUT R3, R3, R22, RZ, 0x3c, !PT ;  /* 0x0000001603032212 */ /* 0x010fc400078e3cff */
[----:B------:R-:W4:Y:S01]  /*0ae0*/  @P4 LDG.E R22, desc[UR4][R10.64+0x100] ;  /* 0x000100040a164981 */ /* 0x000f22000c1e1900 */
[----:B------:R-:W-:Y:S02]  /*0af0*/  @P2 LOP3.LUT R4, R4, R19, RZ, 0x3c, !PT ;  /* 0x0000001304042212 */ /* 0x000fe400078e3cff */
[----:B------:R-:W-:Y:S01]  /*0b00*/  @P2 LOP3.LUT R2, R2, R21, RZ, 0x3c, !PT ;  /* 0x0000001502022212 */ /* 0x000fe200078e3cff */
[----:B------:R-:W4:Y:S04]  /*0b10*/  @P4 LDG.E R19, desc[UR4][R10.64+0xf4] ;  /* 0x0000f4040a134981 */ /* 0x000f28000c1e1900 */
[----:B------:R-:W4:Y:S01]  /*0b20*/  @P4 LDG.E R21, desc[UR4][R10.64+0xfc] ;  /* 0x0000fc040a154981 */ /* 0x000f22000c1e1900 */
[----:B------:R-:W-:-:S03]  /*0b30*/  @P3 LOP3.LUT R2, R2, R25, RZ, 0x3c, !PT ;  /* 0x0000001902023212 */ /* 0x000fc600078e3cff */
[----:B------:R-:W4:Y:S01]  /*0b40*/  @P5 LDG.E R25, desc[UR4][R10.64+0x110] ;  /* 0x000110040a195981 */ /* 0x000f22000c1e1900 */
[----:B--2---:R-:W-:-:S03]  /*0b50*/  @P3 LOP3.LUT R7, R7, R24, RZ, 0x3c, !PT ;  /* 0x0000001807073212 */ /* 0x004fc600078e3cff */
[----:B------:R-:W2:Y:S01]  /*0b60*/  @P5 LDG.E R24, desc[UR4][R10.64+0x104] ;  /* 0x000104040a185981 */ /* 0x000ea2000c1e1900 */
[----:B---3--:R-:W-:Y:S02]  /*0b70*/  @P2 LOP3.LUT R5, R5, R20, RZ, 0x3c, !PT ;  /* 0x0000001405052212 */ /* 0x008fe400078e3cff */
[----:B------:R-:W-:Y:S01]  /*0b80*/  @P4 LOP3.LUT R7, R7, R18, RZ, 0x3c, !PT ;  /* 0x0000001207074212 */ /* 0x000fe200078e3cff */
[----:B------:R-:W3:Y:S01]  /*0b90*/  @P4 LDG.E R20, desc[UR4][R10.64+0xf8] ;  /* 0x0000f8040a144981 */ /* 0x000ee2000c1e1900 */
[----:B------:R-:W-:-:S03]  /*0ba0*/  @P3 LOP3.LUT R4, R4, R23, RZ, 0x3c, !PT ;  /* 0x0000001704043212 */ /* 0x000fc600078e3cff */
[----:B------:R-:W3:Y:S01]  /*0bb0*/  @P5 LDG.E R18, desc[UR4][R10.64+0x114] ;  /* 0x000114040a125981 */ /* 0x000ee2000c1e1900 */
[----:B------:R-:W-:-:S03]  /*0bc0*/  @P3 LOP3.LUT R5, R5, R26, RZ, 0x3c, !PT ;  /* 0x0000001a05053212 */ /* 0x000fc600078e3cff */
[----:B------:R-:W3:Y:S04]  /*0bd0*/  @P5 LDG.E R23, desc[UR4][R10.64+0x108] ;  /* 0x000108040a175981 */ /* 0x000ee8000c1e1900 */
[----:B------:R-:W3:Y:S01]  /*0be0*/  @P5 LDG.E R26, desc[UR4][R10.64+0x10c] ;  /* 0x00010c040a1a5981 */ /* 0x000ee2000c1e1900 */
[----:B------:R-:W-:Y:S02]  /*0bf0*/  @P3 LOP3.LUT R3, R3, R28, RZ, 0x3c, !PT ;  /* 0x0000001c03033212 */ /* 0x000fe400078e3cff */
[----:B----4-:R-:W-:Y:S01]  /*0c00*/  @P4 LOP3.LUT R4, R4, R19, RZ, 0x3c, !PT ;  /* 0x0000001304044212 */ /* 0x010fe200078e3cff */
[----:B------:R-:W4:Y:S01]  /*0c10*/  @P0 LDG.E R28, desc[UR4][R10.64+0x13c] ;  /* 0x00013c040a1c0981 */ /* 0x000f22000c1e1900 */
[----:B------:R-:W-:Y:S02]  /*0c20*/  @P4 LOP3.LUT R3, R3, R22, RZ, 0x3c, !PT ;  /* 0x0000001603034212 */ /* 0x000fe400078e3cff */
[----:B------:R-:W-:Y:S01]  /*0c30*/  @P4 LOP3.LUT R2, R2, R21, RZ, 0x3c, !PT ;  /* 0x0000001502024212 */ /* 0x000fe200078e3cff */
[----:B------:R-:W4:Y:S04]  /*0c40*/  @P6 LDG.E R19, desc[UR4][R10.64+0x11c] ;  /* 0x00011c040a136981 */ /* 0x000f28000c1e1900 */
[----:B------:R-:W4:Y:S01]  /*0c50*/  @P6 LDG.E R22, desc[UR4][R10.64+0x120] ;  /* 0x000120040a166981 */ /* 0x000f22000c1e1900 */
[----:B------:R-:W-:-:S03]  /*0c60*/  @P5 LOP3.LUT R2, R2, R25, RZ, 0x3c, !PT ;  /* 0x0000001902025212 */ /* 0x000fc600078e3cff */
[----:B------:R-:W4:Y:S04]  /*0c70*/  @P6 LDG.E R21, desc[UR4][R10.64+0x124] ;  /* 0x000124040a156981 */ /* 0x000f28000c1e1900 */
[----:B------:R-:W4:Y:S01]  /*0c80*/  @P0 LDG.E R25, desc[UR4][R10.64+0x138] ;  /* 0x000138040a190981 */ /* 0x000f22000c1e1900 */
[----:B--2---:R-:W-:-:S03]  /*0c90*/  @P5 LOP3.LUT R7, R7, R24, RZ, 0x3c, !PT ;  /* 0x0000001807075212 */ /* 0x004fc600078e3cff */
[----:B------:R-:W2:Y:S01]  /*0ca0*/  @P0 LDG.E R24, desc[UR4][R10.64+0x12c] ;  /* 0x00012c040a180981 */ /* 0x000ea2000c1e1900 */
[----:B---3--:R-:W-:-:S03]  /*0cb0*/  @P4 LOP3.LUT R5, R5, R20, RZ, 0x3c, !PT ;  /* 0x0000001405054212 */ /* 0x008fc600078e3cff */
[----:B------:R-:W3:Y:S01]  /*0cc0*/  @P6 LDG.E R20, desc[UR4][R10.64+0x118] ;  /* 0x000118040a146981 */ /* 0x000ee2000c1e1900 */
[----:B------:R-:W-:-:S03]  /*0cd0*/  @P5 LOP3.LUT R3, R3, R18, RZ, 0x3c, !PT ;  /* 0x0000001203035212 */ /* 0x000fc600078e3cff */
[----:B------:R-:W2:Y:S01]  /*0ce0*/  @P6 LDG.E R18, desc[UR4][R10.64+0x128] ;  /* 0x000128040a126981 */ /* 0x000ea2000c1e1900 */
[----:B------:R-:W-:-:S03]  /*0cf0*/  @P5 LOP3.LUT R4, R4, R23, RZ, 0x3c, !PT ;  /* 0x0000001704045212 */ /* 0x000fc600078e3cff */
[----:B------:R-:W2:Y:S01]  /*0d00*/  @P0 LDG.E R23, desc[UR4][R10.64+0x130] ;  /* 0x000130040a170981 */ /* 0x000ea2000c1e1900 */
[----:B------:R-:W-:-:S03]  /*0d10*/  @P5 LOP3.LUT R5, R5, R26, RZ, 0x3c, !PT ;  /* 0x0000001a05055212 */ /* 0x000fc600078e3cff */
[----:B------:R-:W2:Y:S01]  /*0d20*/  @P0 LDG.E R26, desc[UR4][R10.64+0x134] ;  /* 0x000134040a1a0981 */ /* 0x000ea2000c1e1900 */
[----:B------:R-:W-:-:S05]  /*0d30*/  VIADD R17, R17, 0x10 ;  /* 0x0000001011117836 */ /* 0x000fca0000000000 */
[----:B------:R-:W-:Y:S02]  /*0d40*/  ISETP.NE.AND P1, PT, R17, 0x20, PT ;  /* 0x000000201100780c */ /* 0x000fe40003f25270 */
[----:B----4-:R-:W-:Y:S02]  /*0d50*/  @P6 LOP3.LUT R4, R4, R19, RZ, 0x3c, !PT ;  /* 0x0000001304046212 */ /* 0x010fe400078e3cff */
[----:B------:R-:W-:Y:S02]  /*0d60*/  @P6 LOP3.LUT R5, R5, R22, RZ, 0x3c, !PT ;  /* 0x0000001605056212 */ /* 0x000fe400078e3cff */
[----:B------:R-:W-:-:S04]  /*0d70*/  @P6 LOP3.LUT R2, R2, R21, RZ, 0x3c, !PT ;  /* 0x0000001502026212 */ /* 0x000fc800078e3cff */
[----:B------:R-:W-:Y:S02]  /*0d80*/  @P0 LOP3.LUT R2, R2, R25, RZ, 0x3c, !PT ;  /* 0x0000001902020212 */ /* 0x000fe400078e3cff */
[----:B---3--:R-:W-:Y:S02]  /*0d90*/  @P6 LOP3.LUT R7, R7, R20, RZ, 0x3c, !PT ;  /* 0x0000001407076212 */ /* 0x008fe400078e3cff */
[----:B--2---:R-:W-:Y:S02]  /*0da0*/  @P6 LOP3.LUT R3, R3, R18, RZ, 0x3c, !PT ;  /* 0x0000001203036212 */ /* 0x004fe400078e3cff */
[----:B------:R-:W-:Y:S02]  /*0db0*/  @P0 LOP3.LUT R7, R7, R24, RZ, 0x3c, !PT ;  /* 0x0000001807070212 */ /* 0x000fe400078e3cff */
[----:B------:R-:W-:Y:S02]  /*0dc0*/  @P0 LOP3.LUT R4, R4, R23, RZ, 0x3c, !PT ;  /* 0x0000001704040212 */ /* 0x000fe400078e3cff */
[----:B------:R-:W-:-:S02]  /*0dd0*/  @P0 LOP3.LUT R3, R3, R28, RZ, 0x3c, !PT ;  /* 0x0000001c03030212 */ /* 0x000fc400078e3cff */
[----:B------:R-:W-:Y:S01]  /*0de0*/  @P0 LOP3.LUT R5, R5, R26, RZ, 0x3c, !PT ;  /* 0x0000001a05050212 */ /* 0x000fe200078e3cff */
[----:B------:R-:W-:Y:S06]  /*0df0*/  @P1 BRA `(.L_x_7) ;  /* 0xfffffff400481947 */ /* 0x000fec000383ffff */
[----:B------:R-:W-:-:S05]  /*0e00*/  VIADD R15, R15, 0x1 ;  /* 0x000000010f0f7836 */ /* 0x000fca0000000000 */
[----:B------:R-:W-:-:S13]  /*0e10*/  ISETP.NE.AND P0, PT, R15, 0x5, PT ;  /* 0x000000050f00780c */ /* 0x000fda0003f05270 */
[----:B------:R-:W-:Y:S05]  /*0e20*/  @P0 BRA `(.L_x_8) ;  /* 0xfffffff400280947 */ /* 0x000fea000383ffff */
[----:B------:R-:W0:Y:S01]  /*0e30*/  LDC.64 R10, c[0x0][0x388] ;  /* 0x0000e200ff0a7b82 */ /* 0x000e220000000a00 */
[----:B------:R-:W-:Y:S01]  /*0e40*/  VIADD R14, R14, 0x1 ;  /* 0x000000010e0e7836 */ /* 0x000fe20000000000 */
[----:B------:R-:W-:-:S04]  /*0e50*/  LOP3.LUT R15, R13, 0x3, RZ, 0xc0, !PT ;  /* 0x000000030d0f7812 */ /* 0x000fc800078ec0ff */
[----:B------:R-:W-:Y:S01]  /*0e60*/  ISETP.GE.U32.AND P0, PT, R14, R15, PT ;  /* 0x0000000f0e00720c */ /* 0x000fe20003f06070 */
[----:B0-----:R-:W-:-:S05]  /*0e70*/  IMAD.WIDE R10, R0, 0x30, R10 ;  /* 0x00000030000a7825 */ /* 0x001fca00078e020a */
[----:B------:R0:W-:Y:S04]  /*0e80*/  STG.E desc[UR4][R10.64+0x4], R7 ;  /* 0x000004070a007986 */ /* 0x0001e8000c101904 */
[----:B------:R0:W-:Y:S04]  /*0e90*/  STG.E.64 desc[UR4][R10.64+0x8], R4 ;  /* 0x000008040a007986 */ /* 0x0001e8000c101b04 */
[----:B------:R0:W-:Y:S01]  /*0ea0*/  STG.E.64 desc[UR4][R10.64+0x10], R2 ;  /* 0x000010020a007986 */ /* 0x0001e2000c101b04 */
[----:B------:R-:W-:Y:S05]  /*0eb0*/  @!P0 BRA `(.L_x_9) ;  /* 0xfffffff000f48947 */ /* 0x000fea000383ffff */
.L_x_6:
[----:B------:R-:W-:Y:S05]  /*0ec0*/  BSYNC.RECONVERGENT B1 ;  /* 0x0000000000017941 */ /* 0x000fea0003800200 */
.L_x_5:
[C---:B------:R-:W-:Y:S01]  /*0ed0*/  ISETP.GT.U32.AND P0, PT, R13.reuse, 0x3, PT ;  /* 0x000000030d00780c */ /* 0x040fe20003f04070 */
[----:B------:R-:W-:Y:S01]  /*0ee0*/  VIADD R12, R12, 0x1 ;  /* 0x000000010c0c7836 */ /* 0x000fe20000000000 */
[--C-:B------:R-:W-:Y:S02]  /*0ef0*/  SHF.R.U64 R13, R13, 0x2, R6.reuse ;  /* 0x000000020d0d7819 */ /* 0x100fe40000001206 */
[----:B------:R-:W-:Y:S02]  /*0f00*/  ISETP.GT.U32.AND.EX P0, PT, R6, RZ, PT, P0 ;  /* 0x000000ff0600720c */ /* 0x000fe40003f04100 */
[----:B------:R-:W-:-:S11]  /*0f10*/  SHF.R.U32.HI R6, RZ, 0x2, R6 ;  /* 0x00000002ff067819 */ /* 0x000fd60000011606 */
[----:B------:R-:W-:Y:S05]  /*0f20*/  @P0 BRA `(.L_x_10) ;  /* 0xfffffff000b80947 */ /* 0x000fea000383ffff */
.L_x_4:
[----:B------:R-:W-:Y:S05]  /*0f30*/  BSYNC.RECONVERGENT B0 ;  /* 0x0000000000007941 */ /* 0x000fea0003800200 */
.L_x_3:
[----:B0-----:R-:W0:Y:S01]  /*0f40*/  LDC R10, c[0x0][0x380] ;  /* 0x0000e000ff0a7b82 */ /* 0x001e220000000800 */
[----:B------:R-:W-:Y:S01]  /*0f50*/  SHF.R.U32.HI R6, RZ, 0x2, R7 ;  /* 0x00000002ff067819 */ /* 0x000fe20000011607 */
[----:B------:R-:W-:Y:S01]  /*0f60*/  IMAD.MOV.U32 R12, RZ, RZ, -0x266e14b1 ;  /* 0xd991eb4fff0c7424 */ /* 0x000fe200078e00ff */
[----:B------:R-:W1:Y:S01]  /*0f70*/  LDCU.64 UR6, c[0x4][0x40] ;  /* 0x01000800ff0677ac */ /* 0x000e620008000a00 */
[----:B------:R-:W-:Y:S01]  /*0f80*/  IMAD.SHL.U32 R9, R3, 0x10, RZ ;  /* 0x0000001003097824 */ /* 0x000fe200078e00ff */
[----:B------:R-:W-:Y:S01]  /*0f90*/  LOP3.LUT R8, R6, R7, RZ, 0x3c, !PT ;  /* 0x0000000706087212 */ /* 0x000fe200078e3cff */
[----:B------:R-:W-:Y:S02]  /*0fa0*/  IMAD.MOV.U32 R13, RZ, RZ, R2 ;  /* 0x000000ffff0d7224 */ /* 0x000fe400078e0002 */
[----:B------:R-:W2:Y:S01]  /*0fb0*/  LDC.64 R6, c[0x0][0x388] ;  /* 0x0000e200ff067b82 */ /* 0x000ea20000000a00 */
[----:B------:R-:W-:Y:S01]  /*0fc0*/  IMAD.MOV.U32 R14, RZ, RZ, R3 ;  /* 0x000000ffff0e7224 */ /* 0x000fe200078e0003 */
[----:B0-----:R-:W-:-:S02]  /*0fd0*/  ISETP.GT.AND P0, PT, R10, -0x1, PT ;  /* 0xffffffff0a00780c */ /* 0x001fc40003f04270 */
[----:B------:R-:W-:Y:S01]  /*0fe0*/  LOP3.LUT R11, R10, 0xaad26b49, RZ, 0x3c, !PT ;  /* 0xaad26b490a0b7812 */ /* 0x000fe200078e3cff */
[----:B------:R-:W-:Y:S01]  /*0ff0*/  IMAD.SHL.U32 R10, R8, 0x2, RZ ;  /* 0x00000002080a7824 */ /* 0x000fe200078e00ff */
[----:B------:R-:W-:Y:S02]  /*1000*/  SEL R12, R12, 0x8bf16996, P0 ;  /* 0x8bf169960c0c7807 */ /* 0x000fe40000000000 */
[----:B-1----:R-:W-:Y:S01]  /*1010*/  LEA R2, P0, R0, UR6, 0x2 ;  /* 0x0000000600027c11 */ /* 0x002fe2000f8010ff */
[----:B------:R-:W-:Y:S01]  /*1020*/  IMAD R11, R11, 0x4182bed5, RZ ;  /* 0x4182bed50b0b7824 */ /* 0x000fe200078e02ff */
[----:B------:R-:W-:Y:S01]  /*1030*/  LOP3.LUT R10, R8, R10, R9, 0x96, !PT ;  /* 0x0000000a080a7212 */ /* 0x000fe200078e9609 */
[----:B--2---:R-:W-:Y:S01]  /*1040*/  IMAD.WIDE R6, R0, 0x30, R6 ;  /* 0x0000003000067825 */ /* 0x004fe200078e0206 */
[----:B------:R-:W-:Y:S02]  /*1050*/  SHF.R.S32.HI R9, RZ, 0x1f, R0 ;  /* 0x0000001fff097819 */ /* 0x000fe40000011400 */
[----:B------:R-:W-:Y:S01]  /*1060*/  LOP3.LUT R15, R10, R3, RZ, 0x3c, !PT ;  /* 0x000000030a0f7212 */ /* 0x000fe200078e3cff */
[----:B------:R-:W-:Y:S01]  /*1070*/  IMAD.IADD R8, R11, 0x1, R12 ;  /* 0x000000010b087824 */ /* 0x000fe200078e020c */
[----:B------:R-:W-:Y:S01]  /*1080*/  LEA.HI.X R3, R0, UR7, R9, 0x2, P0 ;  /* 0x0000000700037c11 */ /* 0x000fe200080f1409 */
[----:B------:R-:W-:Y:S01]  /*1090*/  IMAD.MOV.U32 R12, RZ, RZ, R5 ;  /* 0x000000ffff0c7224 */ /* 0x000fe200078e0005 */
[----:B------:R-:W-:Y:S01]  /*10a0*/  STG.E.64 desc[UR4][R6.64+0x18], RZ ;  /* 0x000018ff06007986 */ /* 0x000fe2000c101b04 */
[----:B------:R-:W-:-:S02]  /*10b0*/  VIADD R8, R8, 0x6a788e ;  /* 0x006a788e08087836 */ /* 0x000fc40000000000 */
[----:B------:R-:W-:Y:S01]  /*10c0*/  IMAD.MOV.U32 R9, RZ, RZ, R4 ;  /* 0x000000ffff097224 */ /* 0x000fe200078e0004 */
[----:B------:R-:W-:Y:S01]  /*10d0*/  STG.E.64 desc[UR4][R6.64+0x8], R12 ;  /* 0x0000080c06007986 */ /* 0x000fe2000c101b04 */
[----:B------:R-:W-:-:S03]  /*10e0*/  IMAD.IADD R10, R15, 0x1, R8 ;  /* 0x000000010f0a7824 */ /* 0x000fc600078e0208 */
[----:B------:R-:W-:Y:S01]  /*10f0*/  STG.E.64 desc[UR4][R6.64+0x10], R14 ;  /* 0x0000100e06007986 */ /* 0x000fe2000c101b04 */
[----:B------:R-:W-:-:S03]  /*1100*/  IMAD.HI.U32 R5, R10, 0x10624dd3, RZ ;  /* 0x10624dd30a057827 */ /* 0x000fc600078e00ff */
[----:B------:R-:W-:Y:S02]  /*1110*/  STG.E desc[UR4][R6.64+0x20], RZ ;  /* 0x000020ff06007986 */ /* 0x000fe4000c101904 */
[----:B------:R-:W-:Y:S02]  /*1120*/  SHF.R.U32.HI R5, RZ, 0x6, R5 ;  /* 0x00000006ff057819 */ /* 0x000fe40000011605 */
[----:B------:R-:W-:Y:S03]  /*1130*/  STG.E.64 desc[UR4][R6.64+0x28], RZ ;  /* 0x000028ff06007986 */ /* 0x000fe6000c101b04 */
[----:B------:R-:W-:Y:S01]  /*1140*/  IMAD R5, R5, -0x3e8, R10 ;  /* 0xfffffc1805057824 */ /* 0x000fe200078e020a */
[----:B------:R-:W-:Y:S04]  /*1150*/  STG.E.64 desc[UR4][R6.64], R8 ;  /* 0x0000000806007986 */ /* 0x000fe8000c101b04 */
[----:B------:R-:W-:Y:S01]  /*1160*/  STG.E desc[UR4][R2.64], R5 ;  /* 0x0000000502007986 */ /* 0x000fe2000c101904 */
[----:B------:R-:W-:Y:S05]  /*1170*/  EXIT ;  /* 0x000000000000794d */ /* 0x000fea0003800000 */
.L_x_11:
        /* <DEDUP_REMOVED lines=16> */
.L_x_15:


//--------------------- .nv.global.init           --------------------------
	.section	.nv.global.init,"aw",@progbits
	.align	4
.nv.global.init:
	.type		mrg32k3aM1SubSeq,@object
	.size		mrg32k3aM1SubSeq,(mrg32k3aM2SubSeq - mrg32k3aM1SubSeq)
mrg32k3aM1SubSeq:
        /*0000*/ 	.byte	0x0b, 0xcc, 0xee, 0x04, 0x73, 0x29, 0x8b, 0x6f, 0xf6, 0x53, 0x03, 0xf6, 0x23, 0xf6, 0xea, 0xda
        /* <DEDUP_REMOVED lines=125> */
	.type		mrg32k3aM2SubSeq,@object
	.size		mrg32k3aM2SubSeq,(mrg32k3aM1 - mrg32k3aM2SubSeq)
mrg32k3aM2SubSeq:
        /* <DEDUP_REMOVED lines=126> */
	.type		mrg32k3aM1,@object
	.size		mrg32k3aM1,(mrg32k3aM1Seq - mrg32k3aM1)
mrg32k3aM1:
        /* <DEDUP_REMOVED lines=144> */
	.type		mrg32k3aM1Seq,@object
	.size		mrg32k3aM1Seq,(mrg32k3aM2 - mrg32k3aM1Seq)
mrg32k3aM1Seq:
        /* <DEDUP_REMOVED lines=144> */
	.type		mrg32k3aM2,@object
	.size		mrg32k3aM2,(mrg32k3aM2Seq - mrg32k3aM2)
mrg32k3aM2:
        /* <DEDUP_REMOVED lines=144> */
	.type		mrg32k3aM2Seq,@object
	.size		mrg32k3aM2Seq,(precalc_xorwow_matrix - mrg32k3aM2Seq)
mrg32k3aM2Seq:
        /* <DEDUP_REMOVED lines=144> */
	.type		precalc_xorwow_matrix,@object
	.size		precalc_xorwow_matrix,(precalc_xorwow_offset_matrix - precalc_xorwow_matrix)
precalc_xorwow_matrix:
        /* <DEDUP_REMOVED lines=6400> */
	.type		precalc_xorwow_offset_matrix,@object
	.size		precalc_xorwow_offset_matrix,(.L_1 - precalc_xorwow_offset_matrix)
precalc_xorwow_offset_matrix:
        /* <DEDUP_REMOVED lines=6400> */
.L_1:


//--------------------- .nv.shared._Z9reductionv  --------------------------
	.section	.nv.shared._Z9reductionv,"aw",@nobits
	.sectionflags	@""
	.align	4
.nv.shared._Z9reductionv:
	.zero		1056


//--------------------- .nv.shared.reserved.0     --------------------------
	.section	.nv.shared.reserved.0,"aw",@nobits
	.weak		__nv_reservedSMEM_offset_0_alias
	.size		__nv_reservedSMEM_offset_0_alias, 0, 64
	.other		__nv_reservedSMEM_offset_0_alias,@"STO_CUDA_RESERVED_SHARED STV_DEFAULT"
__nv_reservedSMEM_offset_0_alias:
	.zero		0
	.zero		64


//--------------------- .nv.global                --------------------------
	.section	.nv.global,"aw",@nobits
	.align	4
.nv.global:
	.type		vector_H,@object
	.size		vector_H,(vector_V - vector_H)
vector_H:
	.zero		32
	.type		vector_V,@object
	.size		vector_V,(.L_9 - vector_V)
vector_V:
	.zero		40000000
.L_9:


//--------------------- .nv.shared._Z9histogramv  --------------------------
	.section	.nv.shared._Z9histogramv,"aw",@nobits
	.sectionflags	@""
	.align	4
.nv.shared._Z9histogramv:
	.zero		1056


//--------------------- .nv.constant0._Z9reductionv --------------------------
	.section	.nv.constant0._Z9reductionv,"a",@progbits
	.sectionflags	@""
	.align	4
.nv.constant0._Z9reductionv:
	.zero		896


//--------------------- .nv.constant0._Z9histogramv --------------------------
	.section	.nv.constant0._Z9histogramv,"a",@progbits
	.sectionflags	@""
	.align	4
.nv.constant0._Z9histogramv:
	.zero		896


//--------------------- .nv.constant0._Z11initVectorHv --------------------------
	.section	.nv.constant0._Z11initVectorHv,"a",@progbits
	.sectionflags	@""
	.align	4
.nv.constant0._Z11initVectorHv:
	.zero		896


//--------------------- .nv.constant0._Z11initVectorViP17curandStateXORWOW --------------------------
	.section	.nv.constant0._Z11initVectorViP17curandStateXORWOW,"a",@progbits
	.sectionflags	@""
	.align	4
.nv.constant0._Z11initVectorViP17curandStateXORWOW:
	.zero		912


//--------------------- SYMBOLS --------------------------

	.type		.nv.reservedSmem.offset0,@object
	.size		.nv.reservedSmem.offset0,0x4
	.type		.nv.reservedSmem.cap,@object
	.size		.nv.reservedSmem.cap,0x4
